// auto-generated by cutlass_sweep.gemm — config: {"arch": "sm_100", "cluster_m": 1, "cluster_n": 1, "dtype": "e5m2", "dtype_b": "e5m2", "layout": "nt", "stages": 5, "tile_k": 128, "tile_m": 64, "tile_n": 64}
#include "cutlass/cutlass.h"
#include "cutlass/gemm/collective/collective_builder.hpp"
#include "cutlass/gemm/device/gemm_universal_adapter.h"
#include "cutlass/gemm/kernel/gemm_universal.hpp"
#include "cutlass/epilogue/collective/collective_builder.hpp"

using ElemA = cutlass::float_e5m2_t;
using ElemB = cutlass::float_e5m2_t;
using ElemCD = cutlass::float_e5m2_t;
using Acc  = float;
using TileShape    = cute::Shape<cute::_64, cute::_64, cute::_128>;
using ClusterShape = cute::Shape<cute::_1, cute::_1, cute::_1>;

using CollectiveEpilogue = typename cutlass::epilogue::collective::CollectiveBuilder<
    cutlass::arch::Sm100, cutlass::arch::OpClassTensorOp,
    TileShape, ClusterShape,
    cutlass::epilogue::collective::EpilogueTileAuto,
    Acc, Acc,
    ElemCD, cutlass::layout::RowMajor, 128 / cutlass::sizeof_bits<ElemCD>::value,
    ElemCD, cutlass::layout::RowMajor, 128 / cutlass::sizeof_bits<ElemCD>::value,
    cutlass::epilogue::collective::EpilogueScheduleAuto
  >::CollectiveOp;

using CollectiveMainloop = typename cutlass::gemm::collective::CollectiveBuilder<
    cutlass::arch::Sm100, cutlass::arch::OpClassTensorOp,
    ElemA, cutlass::layout::RowMajor, 128 / cutlass::sizeof_bits<ElemA>::value,
    ElemB, cutlass::layout::ColumnMajor, 128 / cutlass::sizeof_bits<ElemB>::value,
    Acc,
    TileShape, ClusterShape,
    cutlass::gemm::collective::StageCount<5>,
    cutlass::gemm::collective::KernelScheduleAuto
  >::CollectiveOp;

using GemmKernel = cutlass::gemm::kernel::GemmUniversal<
    cute::Shape<int,int,int,int>,
    CollectiveMainloop,
    CollectiveEpilogue
>;
using Gemm = cutlass::gemm::device::GemmUniversalAdapter<GemmKernel>;

// Force the device kernel symbol into the cubin without needing a host main.
auto* _anchor = &cutlass::device_kernel<GemmKernel>;


// ===== COMPILED SASS (sm_100a) =====

	.target	sm_100a

	.elftype	@"ET_EXEC"


//--------------------- .note.nv.tkinfo           --------------------------
	.section	.note.nv.tkinfo,"",@"SHT_NOTE"
	.sectionflags	@"SHF_NOTE_NV_TKINFO"
	.tkinfo
        /*0018*/ 	.word	0x00000002
        /*0030*/ 	.string	""
        /*0030*/ 	.string	"ptxas"
        /*0030*/ 	.string	"Cuda compilation tools, release 13.0, V13.0.88"
        /*0030*/ 	.string	"Build cuda_13.0.r13.0/compiler.36424714_0"
        /*0030*/ 	.string	"-arch sm_100a -m 64 "



//--------------------- .note.nv.cuinfo           --------------------------
	.section	.note.nv.cuinfo,"",@"SHT_NOTE"
	.sectionflags	@"SHF_NOTE_NV_CUINFO"
        /*0018*/ 	.short	0x0002
        /*001a*/ 	.short	0x0064
        /*001c*/ 	.short	0x0082
	.zero		2


//--------------------- .nv.info                  --------------------------
	.section	.nv.info,"",@"SHT_CUDA_INFO"
	.align	4


	//----- nvinfo : EIATTR_REGCOUNT
	.align		4
        /*0000*/ 	.byte	0x04, 0x2f
        /*0002*/ 	.short	(.L_19 - .L_18)
	.align		4
.L_18:
        /*0004*/ 	.word	index@(_ZN7cutlass13device_kernelINS_4gemm6kernel13GemmUniversalIN4cute5tupleIJiiiiEEENS1_10collective13CollectiveMmaINS1_35MainloopSm100TmaUmmaWarpSpecializedILi5ELi2ELi4ENS5_IJNS4_1CILi1EEESB_SB_EEEEENS5_IJNSA_ILi64EEESE_NSA_ILi128EEEEEENS_12float_e5m2_tENS5_IJlSB_lEEESH_SI_NS4_8TiledMMAINS4_8MMA_AtomIJNS4_10MMA_TraitsINS4_19SM100_MMA_F8F6F4_SSEJSH_SH_fSE_SE_NS4_17integral_constantINS4_4UMMA5MajorELSP_0EEESQ_NSN_INSO_7ScaleInELSR_0EEESS_EEEEEENS4_6LayoutISC_NS5_IJNSA_ILi0EEESW_SW_EEEEENS5_IJNS4_10UnderscoreESZ_SZ_EEEEENS4_13SM90_TMA_LOADENS4_14ComposedLayoutINS4_7SwizzleILi3ELi4ELi3EEENS4_18smem_ptr_flag_bitsILi8EEENSV_INS5_IJNSA_ILi8EEESF_EEENS5_IJSF_SB_EEEEEEEvNS4_8identityES12_S1C_vS1D_EENS_8epilogue10collective18CollectiveEpilogueINS1F_23Sm100TmaWarpSpecializedILi1ELi1ELi32ELb0ELb0EEEJSG_NS5_IJNSV_ISE_SB_EES1K_EEESH_SI_SH_SI_NS1F_6fusion15FusionCallbacksIS1J_NS1M_17LinearCombinationISH_fSH_fLNS_15FloatRoundStyleE2EEESG_S1L_JEEENS4_5SM1004TMEM4LOAD26SM100_TMEM_LOAD_16dp32b32xES12_NS13_INS14_ILi2ELi4ELi3EEES17_NSV_INS5_IJS18_SE_EEENS5_IJSE_SB_EEEEEEENS4_39AutoVectorizingCopyWithAssumedAlignmentILi128EEENS4_14SM90_TMA_STOREES20_S22_S22_EEEvvEEEEvNT_6ParamsE)
        /*0008*/ 	.word	0x00000078


	//----- nvinfo : EIATTR_FRAME_SIZE
	.align		4
.L_19:
        /*000c*/ 	.byte	0x04, 0x11
        /*000e*/ 	.short	(.L_21 - .L_20)
	.align		4
.L_20:
        /*0010*/ 	.word	index@($__internal_2_$__cuda_sm10x_tcgen05_guardrail_trap_unallocated_columns_being_dealloced)
        /*0014*/ 	.word	0x00000000


	//----- nvinfo : EIATTR_FRAME_SIZE
	.align		4
.L_21:
        /*0018*/ 	.byte	0x04, 0x11
        /*001a*/ 	.short	(.L_23 - .L_22)
	.align		4
.L_22:
        /*001c*/ 	.word	index@($__internal_1_$__cuda_sm10x_tcgen05_guardrail_trap_phase_invalid_during_alloc)
        /*0020*/ 	.word	0x00000000


	//----- nvinfo : EIATTR_FRAME_SIZE
	.align		4
.L_23:
        /*0024*/ 	.byte	0x04, 0x11
        /*0026*/ 	.short	(.L_25 - .L_24)
	.align		4
.L_24:
        /*0028*/ 	.word	index@($__internal_0_$__cuda_sm10x_tcgen05_guardrail_trap_col_being_dealloced_not_returned_by_alloc)
        /*002c*/ 	.word	0x00000000


	//----- nvinfo : EIATTR_FRAME_SIZE
	.align		4
.L_25:
        /*0030*/ 	.byte	0x04, 0x11
        /*0032*/ 	.short	(.L_27 - .L_26)
	.align		4
.L_26:
        /*0034*/ 	.word	index@(_ZN7cutlass13device_kernelINS_4gemm6kernel13GemmUniversalIN4cute5tupleIJiiiiEEENS1_10collective13CollectiveMmaINS1_35MainloopSm100TmaUmmaWarpSpecializedILi5ELi2ELi4ENS5_IJNS4_1CILi1EEESB_SB_EEEEENS5_IJNSA_ILi64EEESE_NSA_ILi128EEEEEENS_12float_e5m2_tENS5_IJlSB_lEEESH_SI_NS4_8TiledMMAINS4_8MMA_AtomIJNS4_10MMA_TraitsINS4_19SM100_MMA_F8F6F4_SSEJSH_SH_fSE_SE_NS4_17integral_constantINS4_4UMMA5MajorELSP_0EEESQ_NSN_INSO_7ScaleInELSR_0EEESS_EEEEEENS4_6LayoutISC_NS5_IJNSA_ILi0EEESW_SW_EEEEENS5_IJNS4_10UnderscoreESZ_SZ_EEEEENS4_13SM90_TMA_LOADENS4_14ComposedLayoutINS4_7SwizzleILi3ELi4ELi3EEENS4_18smem_ptr_flag_bitsILi8EEENSV_INS5_IJNSA_ILi8EEESF_EEENS5_IJSF_SB_EEEEEEEvNS4_8identityES12_S1C_vS1D_EENS_8epilogue10collective18CollectiveEpilogueINS1F_23Sm100TmaWarpSpecializedILi1ELi1ELi32ELb0ELb0EEEJSG_NS5_IJNSV_ISE_SB_EES1K_EEESH_SI_SH_SI_NS1F_6fusion15FusionCallbacksIS1J_NS1M_17LinearCombinationISH_fSH_fLNS_15FloatRoundStyleE2EEESG_S1L_JEEENS4_5SM1004TMEM4LOAD26SM100_TMEM_LOAD_16dp32b32xES12_NS13_INS14_ILi2ELi4ELi3EEES17_NSV_INS5_IJS18_SE_EEENS5_IJSE_SB_EEEEEEENS4_39AutoVectorizingCopyWithAssumedAlignmentILi128EEENS4_14SM90_TMA_STOREES20_S22_S22_EEEvvEEEEvNT_6ParamsE)
        /*0038*/ 	.word	0x00000000


	//----- nvinfo : EIATTR_MIN_STACK_SIZE
	.align		4
.L_27:
        /*003c*/ 	.byte	0x04, 0x12
        /*003e*/ 	.short	(.L_29 - .L_28)
	.align		4
.L_28:
        /*0040*/ 	.word	index@(_ZN7cutlass13device_kernelINS_4gemm6kernel13GemmUniversalIN4cute5tupleIJiiiiEEENS1_10collective13CollectiveMmaINS1_35MainloopSm100TmaUmmaWarpSpecializedILi5ELi2ELi4ENS5_IJNS4_1CILi1EEESB_SB_EEEEENS5_IJNSA_ILi64EEESE_NSA_ILi128EEEEEENS_12float_e5m2_tENS5_IJlSB_lEEESH_SI_NS4_8TiledMMAINS4_8MMA_AtomIJNS4_10MMA_TraitsINS4_19SM100_MMA_F8F6F4_SSEJSH_SH_fSE_SE_NS4_17integral_constantINS4_4UMMA5MajorELSP_0EEESQ_NSN_INSO_7ScaleInELSR_0EEESS_EEEEEENS4_6LayoutISC_NS5_IJNSA_ILi0EEESW_SW_EEEEENS5_IJNS4_10UnderscoreESZ_SZ_EEEEENS4_13SM90_TMA_LOADENS4_14ComposedLayoutINS4_7SwizzleILi3ELi4ELi3EEENS4_18smem_ptr_flag_bitsILi8EEENSV_INS5_IJNSA_ILi8EEESF_EEENS5_IJSF_SB_EEEEEEEvNS4_8identityES12_S1C_vS1D_EENS_8epilogue10collective18CollectiveEpilogueINS1F_23Sm100TmaWarpSpecializedILi1ELi1ELi32ELb0ELb0EEEJSG_NS5_IJNSV_ISE_SB_EES1K_EEESH_SI_SH_SI_NS1F_6fusion15FusionCallbacksIS1J_NS1M_17LinearCombinationISH_fSH_fLNS_15FloatRoundStyleE2EEESG_S1L_JEEENS4_5SM1004TMEM4LOAD26SM100_TMEM_LOAD_16dp32b32xES12_NS13_INS14_ILi2ELi4ELi3EEES17_NSV_INS5_IJS18_SE_EEENS5_IJSE_SB_EEEEEEENS4_39AutoVectorizingCopyWithAssumedAlignmentILi128EEENS4_14SM90_TMA_STOREES20_S22_S22_EEEvvEEEEvNT_6ParamsE)
        /*0044*/ 	.word	0x00000000
.L_29:


//--------------------- .nv.compat                --------------------------
	.section	.nv.compat,"",@"SHT_CUDA_COMPAT_INFO"
	.align	4
        /*0000*/ 	.byte	0x02, 0x09, 0x01, 0x00, 0x02, 0x02, 0x02, 0x00, 0x02, 0x05, 0x05, 0x00, 0x03, 0x07, 0x01, 0x01
        /*0010*/ 	.byte	0x02, 0x03, 0x01, 0x00, 0x02, 0x06, 0x01, 0x00, 0x04, 0x0b, 0x08, 0x00, 0x09, 0x00, 0x00, 0x00
        /*0020*/ 	.byte	0x00, 0x00, 0x00, 0x00


//--------------------- .nv.info._ZN7cutlass13device_kernelINS_4gemm6kernel13GemmUniversalIN4cute5tupleIJiiiiEEENS1_10collective13CollectiveMmaINS1_35MainloopSm100TmaUmmaWarpSpecializedILi5ELi2ELi4ENS5_IJNS4_1CILi1EEESB_SB_EEEEENS5_IJNSA_ILi64EEESE_NSA_ILi128EEEEEENS_12float_e5m2_tENS5_IJlSB_lEEESH_SI_NS4_8TiledMMAINS4_8MMA_AtomIJNS4_10MMA_TraitsINS4_19SM100_MMA_F8F6F4_SSEJSH_SH_fSE_SE_NS4_17integral_constantINS4_4UMMA5MajorELSP_0EEESQ_NSN_INSO_7ScaleInELSR_0EEESS_EEEEEENS4_6LayoutISC_NS5_IJNSA_ILi0EEESW_SW_EEEEENS5_IJNS4_10UnderscoreESZ_SZ_EEEEENS4_13SM90_TMA_LOADENS4_14ComposedLayoutINS4_7SwizzleILi3ELi4ELi3EEENS4_18smem_ptr_flag_bitsILi8EEENSV_INS5_IJNSA_ILi8EEESF_EEENS5_IJSF_SB_EEEEEEEvNS4_8identityES12_S1C_vS1D_EENS_8epilogue10collective18CollectiveEpilogueINS1F_23Sm100TmaWarpSpecializedILi1ELi1ELi32ELb0ELb0EEEJSG_NS5_IJNSV_ISE_SB_EES1K_EEESH_SI_SH_SI_NS1F_6fusion15FusionCallbacksIS1J_NS1M_17LinearCombinationISH_fSH_fLNS_15FloatRoundStyleE2EEESG_S1L_JEEENS4_5SM1004TMEM4LOAD26SM100_TMEM_LOAD_16dp32b32xES12_NS13_INS14_ILi2ELi4ELi3EEES17_NSV_INS5_IJS18_SE_EEENS5_IJSE_SB_EEEEEEENS4_39AutoVectorizingCopyWithAssumedAlignmentILi128EEENS4_14SM90_TMA_STOREES20_S22_S22_EEEvvEEEEvNT_6ParamsE --------------------------
	.section	.nv.info._ZN7cutlass13device_kernelINS_4gemm6kernel13GemmUniversalIN4cute5tupleIJiiiiEEENS1_10collective13CollectiveMmaINS1_35MainloopSm100TmaUmmaWarpSpecializedILi5ELi2ELi4ENS5_IJNS4_1CILi1EEESB_SB_EEEEENS5_IJNSA_ILi64EEESE_NSA_ILi128EEEEEENS_12float_e5m2_tENS5_IJlSB_lEEESH_SI_NS4_8TiledMMAINS4_8MMA_AtomIJNS4_10MMA_TraitsINS4_19SM100_MMA_F8F6F4_SSEJSH_SH_fSE_SE_NS4_17integral_constantINS4_4UMMA5MajorELSP_0EEESQ_NSN_INSO_7ScaleInELSR_0EEESS_EEEEEENS4_6LayoutISC_NS5_IJNSA_ILi0EEESW_SW_EEEEENS5_IJNS4_10UnderscoreESZ_SZ_EEEEENS4_13SM90_TMA_LOADENS4_14ComposedLayoutINS4_7SwizzleILi3ELi4ELi3EEENS4_18smem_ptr_flag_bitsILi8EEENSV_INS5_IJNSA_ILi8EEESF_EEENS5_IJSF_SB_EEEEEEEvNS4_8identityES12_S1C_vS1D_EENS_8epilogue10collective18CollectiveEpilogueINS1F_23Sm100TmaWarpSpecializedILi1ELi1ELi32ELb0ELb0EEEJSG_NS5_IJNSV_ISE_SB_EES1K_EEESH_SI_SH_SI_NS1F_6fusion15FusionCallbacksIS1J_NS1M_17LinearCombinationISH_fSH_fLNS_15FloatRoundStyleE2EEESG_S1L_JEEENS4_5SM1004TMEM4LOAD26SM100_TMEM_LOAD_16dp32b32xES12_NS13_INS14_ILi2ELi4ELi3EEES17_NSV_INS5_IJS18_SE_EEENS5_IJSE_SB_EEEEEEENS4_39AutoVectorizingCopyWithAssumedAlignmentILi128EEENS4_14SM90_TMA_STOREES20_S22_S22_EEEvvEEEEvNT_6ParamsE,"",@"SHT_CUDA_INFO"
	.sectionflags	@""
	.align	4


	//----- nvinfo : EIATTR_CUDA_API_VERSION
	.align		4
        /*0000*/ 	.byte	0x04, 0x37
        /*0002*/ 	.short	(.L_31 - .L_30)
.L_30:
        /*0004*/ 	.word	0x00000082


	//----- nvinfo : EIATTR_KPARAM_INFO
	.align		4
.L_31:
        /*0008*/ 	.byte	0x04, 0x17
        /*000a*/ 	.short	(.L_33 - .L_32)
.L_32:
        /*000c*/ 	.word	0x00000000
        /*0010*/ 	.short	0x0000
        /*0012*/ 	.short	0x0000
        /*0014*/ 	.byte	0x00, 0xf0, 0x01, 0x20


	//----- nvinfo : EIATTR_AT_ENTRY_FRAGMENTS
	.align		4
.L_33:
        /*0018*/ 	.byte	0x04, 0x4f
        /*001a*/ 	.short	(.L_35 - .L_34)


	//   ....[0]....
.L_34:
        /*001c*/ 	.word	0x00000006


	//----- nvinfo : EIATTR_RESERVED_SMEM_USED
	.align		4
.L_35:
        /*0020*/ 	.byte	0x01, 0x41
	.zero		2


	//----- nvinfo : EIATTR_SPARSE_MMA_MASK
	.align		4
        /*0024*/ 	.byte	0x03, 0x50
        /*0026*/ 	.short	0x0000


	//----- nvinfo : EIATTR_TCGEN05_1CTA_USED
	.align		4
        /*0028*/ 	.byte	0x01, 0x51
	.zero		2


	//----- nvinfo : EIATTR_MAXREG_COUNT
	.align		4
        /*002c*/ 	.byte	0x03, 0x1b
        /*002e*/ 	.short	0x00ff


	//----- nvinfo : EIATTR_NUM_BARRIERS
	.align		4
        /*0030*/ 	.byte	0x02, 0x4c
        /*0032*/ 	.byte	0x07
	.zero		1


	//----- nvinfo : EIATTR_EXTERNS
	.align		4
        /*0034*/ 	.byte	0x04, 0x0f
        /*0036*/ 	.short	(.L_37 - .L_36)


	//   ....[0]....
	.align		4
.L_36:
        /*0038*/ 	.word	index@(__assertfail)


	//----- nvinfo : EIATTR_MERCURY_ISA_VERSION
	.align		4
.L_37:
        /*003c*/ 	.byte	0x03, 0x5f
        /*003e*/ 	.short	0x0101


	//----- nvinfo : EIATTR_INT_WARP_WIDE_INSTR_OFFSETS
	.align		4
        /*0040*/ 	.byte	0x04, 0x31
        /*0042*/ 	.short	(.L_39 - .L_38)


	//   ....[0]....
.L_38:
        /*0044*/ 	.word	0x00001d80


	//   ....[1]....
        /*0048*/ 	.word	0x000038c0


	//   ....[2]....
        /*004c*/ 	.word	0x000038e0


	//   ....[3]....
        /*0050*/ 	.word	0x00003910


	//   ....[4]....
        /*0054*/ 	.word	0x00004320


	//   ....[5]....
        /*0058*/ 	.word	0x00004410


	//----- nvinfo : EIATTR_COOP_GROUP_MASK_REGIDS
	.align		4
.L_39:
        /*005c*/ 	.byte	0x04, 0x29
        /*005e*/ 	.short	(.L_41 - .L_40)


	//   ....[0]....
.L_40:
        /*0060*/ 	.word	0xffffffff


	//   ....[1]....
        /*0064*/ 	.word	0xffffffff


	//   ....[2]....
        /*0068*/ 	.word	0xffffffff


	//   ....[3]....
        /*006c*/ 	.word	0xffffffff


	//   ....[4]....
        /*0070*/ 	.word	0xffffffff


	//   ....[5]....
        /*0074*/ 	.word	0xffffffff


	//   ....[6]....
        /*0078*/ 	.word	0xffffffff


	//   ....[7]....
        /*007c*/ 	.word	0xffffffff


	//   ....[8]....
        /*0080*/ 	.word	0xffffffff


	//   ....[9]....
        /*0084*/ 	.word	0xffffffff


	//   ....[10]....
        /*0088*/ 	.word	0xffffffff


	//   ....[11]....
        /*008c*/ 	.word	0xffffffff


	//   ....[12]....
        /*0090*/ 	.word	0xffffffff


	//----- nvinfo : EIATTR_COOP_GROUP_INSTR_OFFSETS
	.align		4
.L_41:
        /*0094*/ 	.byte	0x04, 0x28
        /*0096*/ 	.short	(.L_43 - .L_42)


	//   ....[0]....
.L_42:
        /*0098*/ 	.word	0x00000090


	//   ....[1]....
        /*009c*/ 	.word	0x000004d0


	//   ....[2]....
        /*00a0*/ 	.word	0x00000660


	//   ....[3]....
        /*00a4*/ 	.word	0x000007a0


	//   ....[4]....
        /*00a8*/ 	.word	0x000008a0


	//   ....[5]....
        /*00ac*/ 	.word	0x00000a10


	//   ....[6]....
        /*00b0*/ 	.word	0x00000bb0


	//   ....[7]....
        /*00b4*/ 	.word	0x00001c60


	//   ....[8]....
        /*00b8*/ 	.word	0x00002ad0


	//   ....[9]....
        /*00bc*/ 	.word	0x00002ce0


	//   ....[10]....
        /*00c0*/ 	.word	0x00002d10


	//   ....[11]....
        /*00c4*/ 	.word	0x000037a0


	//   ....[12]....
        /*00c8*/ 	.word	0x000039d0


	//----- nvinfo : EIATTR_VRC_CTA_INIT_COUNT
	.align		4
.L_43:
        /*00cc*/ 	.byte	0x02, 0x4a
        /*00ce*/ 	.byte	0x80
	.zero		1


	//----- nvinfo : EIATTR_SYSCALL_OFFSETS
	.align		4
        /*00d0*/ 	.byte	0x04, 0x46
        /*00d2*/ 	.short	(.L_45 - .L_44)


	//   ....[0]....
.L_44:
        /*00d4*/ 	.word	0x00004e30


	//   ....[1]....
        /*00d8*/ 	.word	0x00004f70


	//   ....[2]....
        /*00dc*/ 	.word	0x000056d0


	//----- nvinfo : EIATTR_MBARRIER_INSTR_OFFSETS
	.align		4
.L_45:
        /*00e0*/ 	.byte	0x04, 0x39
        /*00e2*/ 	.short	(.L_47 - .L_46)


	//   ....[0]....
.L_46:
        /*00e4*/ 	.word	0x000005b0
        /*00e8*/ 	.word	0x000000ff
        /*00ec*/ 	.word	0x00000000
        /*00f0*/ 	.short	0x0100
        /*00f2*/ 	.byte	0x05
	.zero		1


	//   ....[1]....
        /*00f4*/ 	.word	0x000005c0
        /*00f8*/ 	.word	0x000000ff
        /*00fc*/ 	.word	0x00000028
        /*0100*/ 	.short	0x0100
        /*0102*/ 	.byte	0x05
	.zero		1


	//   ....[2]....
        /*0104*/ 	.word	0x000005d0
        /*0108*/ 	.word	0x000000ff
        /*010c*/ 	.word	0x00000008
        /*0110*/ 	.short	0x0100
        /*0112*/ 	.byte	0x05
	.zero		1


	//   ....[3]....
        /*0114*/ 	.word	0x000005e0
        /*0118*/ 	.word	0x000000ff
        /*011c*/ 	.word	0x00000030
        /*0120*/ 	.short	0x0100
        /*0122*/ 	.byte	0x05
	.zero		1


	//   ....[4]....
        /*0124*/ 	.word	0x000005f0
        /*0128*/ 	.word	0x000000ff
        /*012c*/ 	.word	0x00000010
        /*0130*/ 	.short	0x0100
        /*0132*/ 	.byte	0x05
	.zero		1


	//   ....[5]....
        /*0134*/ 	.word	0x00000600
        /*0138*/ 	.word	0x000000ff
        /*013c*/ 	.word	0x00000038
        /*0140*/ 	.short	0x0100
        /*0142*/ 	.byte	0x05
	.zero		1


	//   ....[6]....
        /*0144*/ 	.word	0x00000610
        /*0148*/ 	.word	0x000000ff
        /*014c*/ 	.word	0x00000018
        /*0150*/ 	.short	0x0100
        /*0152*/ 	.byte	0x05
	.zero		1


	//   ....[7]....
        /*0154*/ 	.word	0x00000620
        /*0158*/ 	.word	0x000000ff
        /*015c*/ 	.word	0x00000040
        /*0160*/ 	.short	0x0100
        /*0162*/ 	.byte	0x05
	.zero		1


	//   ....[8]....
        /*0164*/ 	.word	0x00000630
        /*0168*/ 	.word	0x000000ff
        /*016c*/ 	.word	0x00000020
        /*0170*/ 	.short	0x0100
        /*0172*/ 	.byte	0x05
	.zero		1


	//   ....[9]....
        /*0174*/ 	.word	0x00000640
        /*0178*/ 	.word	0x000000ff
        /*017c*/ 	.word	0x00000048
        /*0180*/ 	.short	0x0100
        /*0182*/ 	.byte	0x05
	.zero		1


	//   ....[10]....
        /*0184*/ 	.word	0x00000770
        /*0188*/ 	.word	0x000000ff
        /*018c*/ 	.word	0x00000050
        /*0190*/ 	.short	0x0100
        /*0192*/ 	.byte	0x06
	.zero		1


	//   ....[11]....
        /*0194*/ 	.word	0x00000780
        /*0198*/ 	.word	0x000000ff
        /*019c*/ 	.word	0x00000058
        /*01a0*/ 	.short	0x0100
        /*01a2*/ 	.byte	0x06
	.zero		1


	//   ....[12]....
        /*01a4*/ 	.word	0x00000870
        /*01a8*/ 	.word	0x000000ff
        /*01ac*/ 	.word	0x00000060
        /*01b0*/ 	.short	0x0100
        /*01b2*/ 	.byte	0x05
	.zero		1


	//   ....[13]....
        /*01b4*/ 	.word	0x00000880
        /*01b8*/ 	.word	0x000000ff
        /*01bc*/ 	.word	0x00000068
        /*01c0*/ 	.short	0x0100
        /*01c2*/ 	.byte	0x05
	.zero		1


	//   ....[14]....
        /*01c4*/ 	.word	0x000009c0
        /*01c8*/ 	.word	0x000000ff
        /*01cc*/ 	.word	0x00000070
        /*01d0*/ 	.short	0x0100
        /*01d2*/ 	.byte	0x05
	.zero		1


	//   ....[15]....
        /*01d4*/ 	.word	0x000009d0
        /*01d8*/ 	.word	0x000000ff
        /*01dc*/ 	.word	0x00000080
        /*01e0*/ 	.short	0x0100
        /*01e2*/ 	.byte	0x05
	.zero		1


	//   ....[16]....
        /*01e4*/ 	.word	0x000009e0
        /*01e8*/ 	.word	0x000000ff
        /*01ec*/ 	.word	0x00000078
        /*01f0*/ 	.short	0x0100
        /*01f2*/ 	.byte	0x05
	.zero		1


	//   ....[17]....
        /*01f4*/ 	.word	0x000009f0
        /*01f8*/ 	.word	0x000000ff
        /*01fc*/ 	.word	0x00000088
        /*0200*/ 	.short	0x0100
        /*0202*/ 	.byte	0x05
	.zero		1


	//   ....[18]....
        /*0204*/ 	.word	0x00000b20
        /*0208*/ 	.word	0x000000ff
        /*020c*/ 	.word	0x00000090
        /*0210*/ 	.short	0x0100
        /*0212*/ 	.byte	0x06
	.zero		1


	//   ....[19]....
        /*0214*/ 	.word	0x00000b30
        /*0218*/ 	.word	0x000000ff
        /*021c*/ 	.word	0x000000b0
        /*0220*/ 	.short	0x0100
        /*0222*/ 	.byte	0x06
	.zero		1


	//   ....[20]....
        /*0224*/ 	.word	0x00000b40
        /*0228*/ 	.word	0x000000ff
        /*022c*/ 	.word	0x00000098
        /*0230*/ 	.short	0x0100
        /*0232*/ 	.byte	0x06
	.zero		1


	//   ....[21]....
        /*0234*/ 	.word	0x00000b50
        /*0238*/ 	.word	0x000000ff
        /*023c*/ 	.word	0x000000b8
        /*0240*/ 	.short	0x0100
        /*0242*/ 	.byte	0x06
	.zero		1


	//   ....[22]....
        /*0244*/ 	.word	0x00000b60
        /*0248*/ 	.word	0x000000ff
        /*024c*/ 	.word	0x000000a0
        /*0250*/ 	.short	0x0100
        /*0252*/ 	.byte	0x06
	.zero		1


	//   ....[23]....
        /*0254*/ 	.word	0x00000b70
        /*0258*/ 	.word	0x000000ff
        /*025c*/ 	.word	0x000000c0
        /*0260*/ 	.short	0x0100
        /*0262*/ 	.byte	0x06
	.zero		1


	//   ....[24]....
        /*0264*/ 	.word	0x00000b80
        /*0268*/ 	.word	0x000000ff
        /*026c*/ 	.word	0x000000a8
        /*0270*/ 	.short	0x0100
        /*0272*/ 	.byte	0x06
	.zero		1


	//   ....[25]....
        /*0274*/ 	.word	0x00000b90
        /*0278*/ 	.word	0x000000ff
        /*027c*/ 	.word	0x000000c8
        /*0280*/ 	.short	0x0100
        /*0282*/ 	.byte	0x06
	.zero		1


	//   ....[26]....
        /*0284*/ 	.word	0x00000c80
        /*0288*/ 	.word	0x000000ff
        /*028c*/ 	.word	0x000000d0
        /*0290*/ 	.short	0x0100
        /*0292*/ 	.byte	0x05
	.zero		1


	//   ....[27]....
        /*0294*/ 	.word	0x00000c90
        /*0298*/ 	.word	0x000000ff
        /*029c*/ 	.word	0x000000e0
        /*02a0*/ 	.short	0x0100
        /*02a2*/ 	.byte	0x05
	.zero		1


	//   ....[28]....
        /*02a4*/ 	.word	0x00000ca0
        /*02a8*/ 	.word	0x000000ff
        /*02ac*/ 	.word	0x000000d8
        /*02b0*/ 	.short	0x0100
        /*02b2*/ 	.byte	0x05
	.zero		1


	//   ....[29]....
        /*02b4*/ 	.word	0x00000cb0
        /*02b8*/ 	.word	0x000000ff
        /*02bc*/ 	.word	0x000000e8
        /*02c0*/ 	.short	0x0100
        /*02c2*/ 	.byte	0x05
	.zero		1


	//   ....[30]....
        /*02c4*/ 	.word	0x00001580
        /*02c8*/ 	.word	0x00000003
        /*02cc*/ 	.word	0x000000e0
        /*02d0*/ 	.short	0x010a
        /*02d2*/ 	.byte	0xff
	.zero		1


	//   ....[31]....
        /*02d4*/ 	.word	0x000015b0
        /*02d8*/ 	.word	0x00000003
        /*02dc*/ 	.word	0x000000d0
        /*02e0*/ 	.short	0x0101
        /*02e2*/ 	.byte	0xff
	.zero		1


	//   ....[32]....
        /*02e4*/ 	.word	0x00001680
        /*02e8*/ 	.word	0x000000ff
        /*02ec*/ 	.word	0x00000028
        /*02f0*/ 	.short	0x010a
        /*02f2*/ 	.byte	0x08
	.zero		1


	//   ....[33]....
        /*02f4*/ 	.word	0x00001720
        /*02f8*/ 	.word	0x000000ff
        /*02fc*/ 	.word	0x00000028
        /*0300*/ 	.short	0x010a
        /*0302*/ 	.byte	0x21
	.zero		1


	//   ....[34]....
        /*0304*/ 	.word	0x00001880
        /*0308*/ 	.word	0x000000ff
        /*030c*/ 	.word	0x00000028
        /*0310*/ 	.short	0x010a
        /*0312*/ 	.byte	0x08
	.zero		1


	//   ....[35]....
        /*0314*/ 	.word	0x00001970
        /*0318*/ 	.word	0x000000ff
        /*031c*/ 	.word	0x00000068
        /*0320*/ 	.short	0x0101
        /*0322*/ 	.byte	0x04
	.zero		1


	//   ....[36]....
        /*0324*/ 	.word	0x00001990
        /*0328*/ 	.word	0x000000ff
        /*032c*/ 	.word	0x00000028
        /*0330*/ 	.short	0x010a
        /*0332*/ 	.byte	0x08
	.zero		1


	//   ....[37]....
        /*0334*/ 	.word	0x00001a10
        /*0338*/ 	.word	0x000000ff
        /*033c*/ 	.word	0x00000028
        /*0340*/ 	.short	0x010a
        /*0342*/ 	.byte	0x11
	.zero		1


	//   ....[38]....
        /*0344*/ 	.word	0x00001b70
        /*0348*/ 	.word	0x000000ff
        /*034c*/ 	.word	0x00000028
        /*0350*/ 	.short	0x010a
        /*0352*/ 	.byte	0x08
	.zero		1


	//   ....[39]....
        /*0354*/ 	.word	0x00001c90
        /*0358*/ 	.word	0x00000002
        /*035c*/ 	.word	0x00000070
        /*0360*/ 	.short	0x010a
        /*0362*/ 	.byte	0xff
	.zero		1


	//   ....[40]....
        /*0364*/ 	.word	0x00001d50
        /*0368*/ 	.word	0x00000002
        /*036c*/ 	.word	0x00000000
        /*0370*/ 	.short	0x0101
        /*0372*/ 	.byte	0xff
	.zero		1


	//   ....[41]....
        /*0374*/ 	.word	0x000022b0
        /*0378*/ 	.word	0x000000ff
        /*037c*/ 	.word	0x00000000
        /*0380*/ 	.short	0x010a
        /*0382*/ 	.byte	0x05
	.zero		1


	//   ....[42]....
        /*0384*/ 	.word	0x00002340
        /*0388*/ 	.word	0x000000ff
        /*038c*/ 	.word	0x00000000
        /*0390*/ 	.short	0x010a
        /*0392*/ 	.byte	0x05
	.zero		1


	//   ....[43]....
        /*0394*/ 	.word	0x000023d0
        /*0398*/ 	.word	0x000000ff
        /*039c*/ 	.word	0x00000000
        /*03a0*/ 	.short	0x010a
        /*03a2*/ 	.byte	0x05
	.zero		1


	//   ....[44]....
        /*03a4*/ 	.word	0x00002460
        /*03a8*/ 	.word	0x000000ff
        /*03ac*/ 	.word	0x00000000
        /*03b0*/ 	.short	0x010a
        /*03b2*/ 	.byte	0x05
	.zero		1


	//   ....[45]....
        /*03b4*/ 	.word	0x00002500
        /*03b8*/ 	.word	0x00000000
        /*03bc*/ 	.word	0x00000000
        /*03c0*/ 	.short	0x010a
        /*03c2*/ 	.byte	0xff
	.zero		1


	//   ....[46]....
        /*03c4*/ 	.word	0x00002620
        /*03c8*/ 	.word	0x00000000
        /*03cc*/ 	.word	0x000000d0
        /*03d0*/ 	.short	0x010a
        /*03d2*/ 	.byte	0xff
	.zero		1


	//   ....[47]....
        /*03d4*/ 	.word	0x00002680
        /*03d8*/ 	.word	0x00000004
        /*03dc*/ 	.word	0x00000000
        /*03e0*/ 	.short	0x0101
        /*03e2*/ 	.byte	0xff
	.zero		1


	//   ....[48]....
        /*03e4*/ 	.word	0x000026a0
        /*03e8*/ 	.word	0x000000ff
        /*03ec*/ 	.word	0x00000080
        /*03f0*/ 	.short	0x010a
        /*03f2*/ 	.byte	0x05
	.zero		1


	//   ....[49]....
        /*03f4*/ 	.word	0x000027c0
        /*03f8*/ 	.word	0x00000000
        /*03fc*/ 	.word	0x00000070
        /*0400*/ 	.short	0x010a
        /*0402*/ 	.byte	0xff
	.zero		1


	//   ....[50]....
        /*0404*/ 	.word	0x000028d0
        /*0408*/ 	.word	0x00000000
        /*040c*/ 	.word	0x00000000
        /*0410*/ 	.short	0x0101
        /*0412*/ 	.byte	0xff
	.zero		1


	//   ....[51]....
        /*0414*/ 	.word	0x00002960
        /*0418*/ 	.word	0x000000ff
        /*041c*/ 	.word	0x00000080
        /*0420*/ 	.short	0x0106
        /*0422*/ 	.byte	0x05
	.zero		1


	//   ....[52]....
        /*0424*/ 	.word	0x00002980
        /*0428*/ 	.word	0x000000ff
        /*042c*/ 	.word	0x00000080
        /*0430*/ 	.short	0x010a
        /*0432*/ 	.byte	0x05
	.zero		1


	//   ....[53]....
        /*0434*/ 	.word	0x00002a10
        /*0438*/ 	.word	0x000000ff
        /*043c*/ 	.word	0x00000080
        /*0440*/ 	.short	0x0106
        /*0442*/ 	.byte	0x04
	.zero		1


	//   ....[54]....
        /*0444*/ 	.word	0x00002a50
        /*0448*/ 	.word	0x00000000
        /*044c*/ 	.word	0x00000080
        /*0450*/ 	.short	0x010a
        /*0452*/ 	.byte	0xff
	.zero		1


	//   ....[55]....
        /*0454*/ 	.word	0x00002f90
        /*0458*/ 	.word	0x00000000
        /*045c*/ 	.word	0x00000070
        /*0460*/ 	.short	0x010a
        /*0462*/ 	.byte	0xff
	.zero		1


	//   ....[56]....
        /*0464*/ 	.word	0x00003090
        /*0468*/ 	.word	0x00000003
        /*046c*/ 	.word	0x00000000
        /*0470*/ 	.short	0x0101
        /*0472*/ 	.byte	0xff
	.zero		1


	//   ....[57]....
        /*0474*/ 	.word	0x000030a0
        /*0478*/ 	.word	0x000000ff
        /*047c*/ 	.word	0x00000000
        /*0480*/ 	.short	0x010a
        /*0482*/ 	.byte	0x06
	.zero		1


	//   ....[58]....
        /*0484*/ 	.word	0x00003120
        /*0488*/ 	.word	0x000000ff
        /*048c*/ 	.word	0x000000b0
        /*0490*/ 	.short	0x010a
        /*0492*/ 	.byte	0x07
	.zero		1


	//   ....[59]....
        /*0494*/ 	.word	0x00003200
        /*0498*/ 	.word	0x000000ff
        /*049c*/ 	.word	0x00000000
        /*04a0*/ 	.short	0x010a
        /*04a2*/ 	.byte	0x06
	.zero		1


	//   ....[60]....
        /*04a4*/ 	.word	0x00003330
        /*04a8*/ 	.word	0x000000ff
        /*04ac*/ 	.word	0x00000000
        /*04b0*/ 	.short	0x010a
        /*04b2*/ 	.byte	0x1a
	.zero		1


	//   ....[61]....
        /*04b4*/ 	.word	0x000035d0
        /*04b8*/ 	.word	0x000000ff
        /*04bc*/ 	.word	0x00000000
        /*04c0*/ 	.short	0x010a
        /*04c2*/ 	.byte	0x06
	.zero		1


	//   ....[62]....
        /*04c4*/ 	.word	0x00003660
        /*04c8*/ 	.word	0x000000ff
        /*04cc*/ 	.word	0x00000000
        /*04d0*/ 	.short	0x010a
        /*04d2*/ 	.byte	0x06
	.zero		1


	//   ....[63]....
        /*04d4*/ 	.word	0x000036f0
        /*04d8*/ 	.word	0x000000ff
        /*04dc*/ 	.word	0x00000000
        /*04e0*/ 	.short	0x010a
        /*04e2*/ 	.byte	0x06
	.zero		1


	//   ....[64]....
        /*04e4*/ 	.word	0x00003780
        /*04e8*/ 	.word	0x000000ff
        /*04ec*/ 	.word	0x00000000
        /*04f0*/ 	.short	0x010a
        /*04f2*/ 	.byte	0x07
	.zero		1


	//   ....[65]....
        /*04f4*/ 	.word	0x00003bc0
        /*04f8*/ 	.word	0x00000000
        /*04fc*/ 	.word	0x00000070
        /*0500*/ 	.short	0x010a
        /*0502*/ 	.byte	0xff
	.zero		1


	//   ....[66]....
        /*0504*/ 	.word	0x00003cb0
        /*0508*/ 	.word	0x00000000
        /*050c*/ 	.word	0x00000000
        /*0510*/ 	.short	0x0101
        /*0512*/ 	.byte	0xff
	.zero		1


	//   ....[67]....
        /*0514*/ 	.word	0x00003fd0
        /*0518*/ 	.word	0x000000ff
        /*051c*/ 	.word	0x00000068
        /*0520*/ 	.short	0x010a
        /*0522*/ 	.byte	0x06
	.zero		1


	//   ....[68]....
        /*0524*/ 	.word	0x00004150
        /*0528*/ 	.word	0x000000ff
        /*052c*/ 	.word	0x00000058
        /*0530*/ 	.short	0x010a
        /*0532*/ 	.byte	0x06
	.zero		1


	//   ....[69]....
        /*0534*/ 	.word	0x00004480
        /*0538*/ 	.word	0x000000ff
        /*053c*/ 	.word	0x00000050
        /*0540*/ 	.short	0x010b
        /*0542*/ 	.byte	0x06
	.zero		1


	//   ....[70]....
        /*0544*/ 	.word	0x000044a0
        /*0548*/ 	.word	0x000000ff
        /*054c*/ 	.word	0x00000000
        /*0550*/ 	.short	0x0101
        /*0552*/ 	.byte	0x25
	.zero		1


	//   ....[71]....
        /*0554*/ 	.word	0x000044e0
        /*0558*/ 	.word	0x00000000
        /*055c*/ 	.word	0x00000058
        /*0560*/ 	.short	0x010a
        /*0562*/ 	.byte	0xff
	.zero		1


	//   ....[72]....
        /*0564*/ 	.word	0x00004840
        /*0568*/ 	.word	0x00000000
        /*056c*/ 	.word	0x00000070
        /*0570*/ 	.short	0x010a
        /*0572*/ 	.byte	0xff
	.zero		1


	//   ....[73]....
        /*0574*/ 	.word	0x00004950
        /*0578*/ 	.word	0x00000000
        /*057c*/ 	.word	0x00000000
        /*0580*/ 	.short	0x0101
        /*0582*/ 	.byte	0xff
	.zero		1


	//   ....[74]....
        /*0584*/ 	.word	0x00005300
        /*0588*/ 	.word	0x000000ff
        /*058c*/ 	.word	0x00000050
        /*0590*/ 	.short	0x010a
        /*0592*/ 	.byte	0x2b
	.zero		1


	//   ....[75]....
        /*0594*/ 	.word	0x00005320
        /*0598*/ 	.word	0x0000005c
        /*059c*/ 	.word	0x00000090
        /*05a0*/ 	.short	0x010a
        /*05a2*/ 	.byte	0xff
	.zero		1


	//   ....[76]....
        /*05a4*/ 	.word	0x00005470
        /*05a8*/ 	.word	0x000000ff
        /*05ac*/ 	.word	0x00000050
        /*05b0*/ 	.short	0x010a
        /*05b2*/ 	.byte	0x2b
	.zero		1


	//   ....[77]....
        /*05b4*/ 	.word	0x00005550
        /*05b8*/ 	.word	0x000000ff
        /*05bc*/ 	.word	0x00000000
        /*05c0*/ 	.short	0x0101
        /*05c2*/ 	.byte	0x04
	.zero		1


	//   ....[78]....
        /*05c4*/ 	.word	0x000055b0
        /*05c8*/ 	.word	0x0000005c
        /*05cc*/ 	.word	0x00000090
        /*05d0*/ 	.short	0x010a
        /*05d2*/ 	.byte	0xff
	.zero		1


	//   ....[79]....
        /*05d4*/ 	.word	0x00005980
        /*05d8*/ 	.word	0x000000ff
        /*05dc*/ 	.word	0x00000000
        /*05e0*/ 	.short	0x0101
        /*05e2*/ 	.byte	0x05
	.zero		1


	//   ....[80]....
        /*05e4*/ 	.word	0x00006210
        /*05e8*/ 	.word	0x00000003
        /*05ec*/ 	.word	0x000000e0
        /*05f0*/ 	.short	0x010a
        /*05f2*/ 	.byte	0xff
	.zero		1


	//   ....[81]....
        /*05f4*/ 	.word	0x00006270
        /*05f8*/ 	.word	0x00000002
        /*05fc*/ 	.word	0x00000028
        /*0600*/ 	.short	0x010a
        /*0602*/ 	.byte	0xff
	.zero		1


	//   ....[82]....
        /*0604*/ 	.word	0x000062d0
        /*0608*/ 	.word	0x00000002
        /*060c*/ 	.word	0x00000028
        /*0610*/ 	.short	0x010a
        /*0612*/ 	.byte	0xff
	.zero		1


	//   ....[83]....
        /*0614*/ 	.word	0x00006320
        /*0618*/ 	.word	0x00000002
        /*061c*/ 	.word	0x00000070
        /*0620*/ 	.short	0x010a
        /*0622*/ 	.byte	0xff
	.zero		1


	//   ....[84]....
        /*0624*/ 	.word	0x00006380
        /*0628*/ 	.word	0x00000000
        /*062c*/ 	.word	0x00000000
        /*0630*/ 	.short	0x010a
        /*0632*/ 	.byte	0xff
	.zero		1


	//   ....[85]....
        /*0634*/ 	.word	0x000063e0
        /*0638*/ 	.word	0x00000000
        /*063c*/ 	.word	0x00000000
        /*0640*/ 	.short	0x010a
        /*0642*/ 	.byte	0xff
	.zero		1


	//   ....[86]....
        /*0644*/ 	.word	0x00006440
        /*0648*/ 	.word	0x00000000
        /*064c*/ 	.word	0x00000000
        /*0650*/ 	.short	0x010a
        /*0652*/ 	.byte	0xff
	.zero		1


	//   ....[87]....
        /*0654*/ 	.word	0x000064a0
        /*0658*/ 	.word	0x00000000
        /*065c*/ 	.word	0x00000000
        /*0660*/ 	.short	0x010a
        /*0662*/ 	.byte	0xff
	.zero		1


	//   ....[88]....
        /*0664*/ 	.word	0x000064f0
        /*0668*/ 	.word	0x00000000
        /*066c*/ 	.word	0x000000d0
        /*0670*/ 	.short	0x010a
        /*0672*/ 	.byte	0xff
	.zero		1


	//   ....[89]....
        /*0674*/ 	.word	0x00006550
        /*0678*/ 	.word	0x00000000
        /*067c*/ 	.word	0x00000080
        /*0680*/ 	.short	0x010a
        /*0682*/ 	.byte	0xff
	.zero		1


	//   ....[90]....
        /*0684*/ 	.word	0x000065a0
        /*0688*/ 	.word	0x00000000
        /*068c*/ 	.word	0x00000070
        /*0690*/ 	.short	0x010a
        /*0692*/ 	.byte	0xff
	.zero		1


	//   ....[91]....
        /*0694*/ 	.word	0x00006600
        /*0698*/ 	.word	0x00000000
        /*069c*/ 	.word	0x00000080
        /*06a0*/ 	.short	0x010a
        /*06a2*/ 	.byte	0xff
	.zero		1


	//   ....[92]....
        /*06a4*/ 	.word	0x00006650
        /*06a8*/ 	.word	0x00000000
        /*06ac*/ 	.word	0x00000070
        /*06b0*/ 	.short	0x010a
        /*06b2*/ 	.byte	0xff
	.zero		1


	//   ....[93]....
        /*06b4*/ 	.word	0x000066b0
        /*06b8*/ 	.word	0x00000003
        /*06bc*/ 	.word	0x000000b0
        /*06c0*/ 	.short	0x010a
        /*06c2*/ 	.byte	0xff
	.zero		1


	//   ....[94]....
        /*06c4*/ 	.word	0x00006710
        /*06c8*/ 	.word	0x00000000
        /*06cc*/ 	.word	0x00000000
        /*06d0*/ 	.short	0x010a
        /*06d2*/ 	.byte	0xff
	.zero		1


	//   ....[95]....
        /*06d4*/ 	.word	0x00006770
        /*06d8*/ 	.word	0x00000000
        /*06dc*/ 	.word	0x00000000
        /*06e0*/ 	.short	0x010a
        /*06e2*/ 	.byte	0xff
	.zero		1


	//   ....[96]....
        /*06e4*/ 	.word	0x000067d0
        /*06e8*/ 	.word	0x00000000
        /*06ec*/ 	.word	0x00000000
        /*06f0*/ 	.short	0x010a
        /*06f2*/ 	.byte	0xff
	.zero		1


	//   ....[97]....
        /*06f4*/ 	.word	0x00006830
        /*06f8*/ 	.word	0x00000000
        /*06fc*/ 	.word	0x00000000
        /*0700*/ 	.short	0x010a
        /*0702*/ 	.byte	0xff
	.zero		1


	//   ....[98]....
        /*0704*/ 	.word	0x00006890
        /*0708*/ 	.word	0x00000000
        /*070c*/ 	.word	0x00000000
        /*0710*/ 	.short	0x010a
        /*0712*/ 	.byte	0xff
	.zero		1


	//   ....[99]....
        /*0714*/ 	.word	0x000068e0
        /*0718*/ 	.word	0x00000000
        /*071c*/ 	.word	0x00000070
        /*0720*/ 	.short	0x010a
        /*0722*/ 	.byte	0xff
	.zero		1


	//   ....[100]....
        /*0724*/ 	.word	0x00006940
        /*0728*/ 	.word	0x00000000
        /*072c*/ 	.word	0x00000068
        /*0730*/ 	.short	0x010a
        /*0732*/ 	.byte	0xff
	.zero		1


	//   ....[101]....
        /*0734*/ 	.word	0x000069a0
        /*0738*/ 	.word	0x00000003
        /*073c*/ 	.word	0x00000058
        /*0740*/ 	.short	0x010a
        /*0742*/ 	.byte	0xff
	.zero		1


	//   ....[102]....
        /*0744*/ 	.word	0x000069f0
        /*0748*/ 	.word	0x00000000
        /*074c*/ 	.word	0x00000070
        /*0750*/ 	.short	0x010a
        /*0752*/ 	.byte	0xff
	.zero		1


	//   ....[103]....
        /*0754*/ 	.word	0x00006a50
        /*0758*/ 	.word	0x00000000
        /*075c*/ 	.word	0x00000050
        /*0760*/ 	.short	0x010a
        /*0762*/ 	.byte	0xff
	.zero		1


	//   ....[104]....
        /*0764*/ 	.word	0x00006aa0
        /*0768*/ 	.word	0x0000005c
        /*076c*/ 	.word	0x00000090
        /*0770*/ 	.short	0x010a
        /*0772*/ 	.byte	0xff
	.zero		1


	//----- nvinfo : EIATTR_NUM_MBARRIERS
	.align		4
.L_47:
        /*0774*/ 	.byte	0x03, 0x38
        /*0776*/ 	.short	0x001e


	//----- nvinfo : EIATTR_EXIT_INSTR_OFFSETS
	.align		4
        /*0778*/ 	.byte	0x04, 0x1c
        /*077a*/ 	.short	(.L_49 - .L_48)


	//   ....[0]....
.L_48:
        /*077c*/ 	.word	0x00002530


	//   ....[1]....
        /*0780*/ 	.word	0x00002a20


	//   ....[2]....
        /*0784*/ 	.word	0x00002a80


	//   ....[3]....
        /*0788*/ 	.word	0x000039e0


	//   ....[4]....
        /*078c*/ 	.word	0x00004510


	//   ....[5]....
        /*0790*/ 	.word	0x00004550


	//   ....[6]....
        /*0794*/ 	.word	0x00006200


	//----- nvinfo : EIATTR_MAX_THREADS
	.align		4
.L_49:
        /*0798*/ 	.byte	0x04, 0x05
        /*079a*/ 	.short	(.L_51 - .L_50)
.L_50:
        /*079c*/ 	.word	0x00000100
        /*07a0*/ 	.word	0x00000001
        /*07a4*/ 	.word	0x00000001


	//----- nvinfo : EIATTR_CRS_STACK_SIZE
	.align		4
.L_51:
        /*07a8*/ 	.byte	0x04, 0x1e
        /*07aa*/ 	.short	(.L_53 - .L_52)
.L_52:
        /*07ac*/ 	.word	0x00000000


	//----- nvinfo : EIATTR_CBANK_PARAM_SIZE
	.align		4
.L_53:
        /*07b0*/ 	.byte	0x03, 0x19
        /*07b2*/ 	.short	0x0800


	//----- nvinfo : EIATTR_PARAM_CBANK
	.align		4
        /*07b4*/ 	.byte	0x04, 0x0a
        /*07b6*/ 	.short	(.L_55 - .L_54)
	.align		4
.L_54:
        /*07b8*/ 	.word	index@(.nv.constant0._ZN7cutlass13device_kernelINS_4gemm6kernel13GemmUniversalIN4cute5tupleIJiiiiEEENS1_10collective13CollectiveMmaINS1_35MainloopSm100TmaUmmaWarpSpecializedILi5ELi2ELi4ENS5_IJNS4_1CILi1EEESB_SB_EEEEENS5_IJNSA_ILi64EEESE_NSA_ILi128EEEEEENS_12float_e5m2_tENS5_IJlSB_lEEESH_SI_NS4_8TiledMMAINS4_8MMA_AtomIJNS4_10MMA_TraitsINS4_19SM100_MMA_F8F6F4_SSEJSH_SH_fSE_SE_NS4_17integral_constantINS4_4UMMA5MajorELSP_0EEESQ_NSN_INSO_7ScaleInELSR_0EEESS_EEEEEENS4_6LayoutISC_NS5_IJNSA_ILi0EEESW_SW_EEEEENS5_IJNS4_10UnderscoreESZ_SZ_EEEEENS4_13SM90_TMA_LOADENS4_14ComposedLayoutINS4_7SwizzleILi3ELi4ELi3EEENS4_18smem_ptr_flag_bitsILi8EEENSV_INS5_IJNSA_ILi8EEESF_EEENS5_IJSF_SB_EEEEEEEvNS4_8identityES12_S1C_vS1D_EENS_8epilogue10collective18CollectiveEpilogueINS1F_23Sm100TmaWarpSpecializedILi1ELi1ELi32ELb0ELb0EEEJSG_NS5_IJNSV_ISE_SB_EES1K_EEESH_SI_SH_SI_NS1F_6fusion15FusionCallbacksIS1J_NS1M_17LinearCombinationISH_fSH_fLNS_15FloatRoundStyleE2EEESG_S1L_JEEENS4_5SM1004TMEM4LOAD26SM100_TMEM_LOAD_16dp32b32xES12_NS13_INS14_ILi2ELi4ELi3EEES17_NSV_INS5_IJS18_SE_EEENS5_IJSE_SB_EEEEEEENS4_39AutoVectorizingCopyWithAssumedAlignmentILi128EEENS4_14SM90_TMA_STOREES20_S22_S22_EEEvvEEEEvNT_6ParamsE)
        /*07bc*/ 	.short	0x0380
        /*07be*/ 	.short	0x0800


	//----- nvinfo : EIATTR_SW_WAR
	.align		4
.L_55:
        /*07c0*/ 	.byte	0x04, 0x36
        /*07c2*/ 	.short	(.L_57 - .L_56)
.L_56:
        /*07c4*/ 	.word	0x00000008
.L_57:


//--------------------- .nv.callgraph             --------------------------
	.section	.nv.callgraph,"",@"SHT_CUDA_CALLGRAPH"
	.align	4
	.sectionentsize	8
	.align		4
        /*0000*/ 	.word	0x00000000
	.align		4
        /*0004*/ 	.word	0xffffffff
	.align		4
        /*0008*/ 	.word	index@(_ZN7cutlass13device_kernelINS_4gemm6kernel13GemmUniversalIN4cute5tupleIJiiiiEEENS1_10collective13CollectiveMmaINS1_35MainloopSm100TmaUmmaWarpSpecializedILi5ELi2ELi4ENS5_IJNS4_1CILi1EEESB_SB_EEEEENS5_IJNSA_ILi64EEESE_NSA_ILi128EEEEEENS_12float_e5m2_tENS5_IJlSB_lEEESH_SI_NS4_8TiledMMAINS4_8MMA_AtomIJNS4_10MMA_TraitsINS4_19SM100_MMA_F8F6F4_SSEJSH_SH_fSE_SE_NS4_17integral_constantINS4_4UMMA5MajorELSP_0EEESQ_NSN_INSO_7ScaleInELSR_0EEESS_EEEEEENS4_6LayoutISC_NS5_IJNSA_ILi0EEESW_SW_EEEEENS5_IJNS4_10UnderscoreESZ_SZ_EEEEENS4_13SM90_TMA_LOADENS4_14ComposedLayoutINS4_7SwizzleILi3ELi4ELi3EEENS4_18smem_ptr_flag_bitsILi8EEENSV_INS5_IJNSA_ILi8EEESF_EEENS5_IJSF_SB_EEEEEEEvNS4_8identityES12_S1C_vS1D_EENS_8epilogue10collective18CollectiveEpilogueINS1F_23Sm100TmaWarpSpecializedILi1ELi1ELi32ELb0ELb0EEEJSG_NS5_IJNSV_ISE_SB_EES1K_EEESH_SI_SH_SI_NS1F_6fusion15FusionCallbacksIS1J_NS1M_17LinearCombinationISH_fSH_fLNS_15FloatRoundStyleE2EEESG_S1L_JEEENS4_5SM1004TMEM4LOAD26SM100_TMEM_LOAD_16dp32b32xES12_NS13_INS14_ILi2ELi4ELi3EEES17_NSV_INS5_IJS18_SE_EEENS5_IJSE_SB_EEEEEEENS4_39AutoVectorizingCopyWithAssumedAlignmentILi128EEENS4_14SM90_TMA_STOREES20_S22_S22_EEEvvEEEEvNT_6ParamsE)
	.align		4
        /*000c*/ 	.word	index@(__assertfail)
	.align		4
        /*0010*/ 	.word	0x00000000
	.align		4
        /*0014*/ 	.word	0xfffffffe
	.align		4
        /*0018*/ 	.word	0x00000000
	.align		4
        /*001c*/ 	.word	0xfffffffd
	.align		4
        /*0020*/ 	.word	0x00000000
	.align		4
        /*0024*/ 	.word	0xfffffffc


//--------------------- .nv.constant4             --------------------------
	.section	.nv.constant4,"a",@progbits
	.align	8
	.align		8
.nv.constant4:
        /*0000*/ 	.dword	__assertfail
	.align		8
        /*0008*/ 	.dword	__unnamed_1
	.align		8
        /*0010*/ 	.dword	__unnamed_2
	.align		8
        /*0018*/ 	.dword	_ZN40_INTERNAL_8e58e67b_4_k_cu_90524a93_220534cuda3std3__45__cpo5beginE
	.align		8
        /*0020*/ 	.dword	_ZN40_INTERNAL_8e58e67b_4_k_cu_90524a93_220534cuda3std3__45__cpo3endE
	.align		8
        /*0028*/ 	.dword	_ZN40_INTERNAL_8e58e67b_4_k_cu_90524a93_220534cuda3std3__45__cpo6cbeginE
	.align		8
        /*0030*/ 	.dword	_ZN40_INTERNAL_8e58e67b_4_k_cu_90524a93_220534cuda3std3__45__cpo4cendE
	.align		8
        /*0038*/ 	.dword	_ZN40_INTERNAL_8e58e67b_4_k_cu_90524a93_220534cuda3std3__442_GLOBAL__N__8e58e67b_4_k_cu_90524a93_220536ignoreE
	.align		8
        /*0040*/ 	.dword	_ZN40_INTERNAL_8e58e67b_4_k_cu_90524a93_220534cuda3std3__419piecewise_constructE
	.align		8
        /*0048*/ 	.dword	_ZN40_INTERNAL_8e58e67b_4_k_cu_90524a93_220534cuda3std3__48in_placeE
	.align		8
        /*0050*/ 	.dword	_ZN40_INTERNAL_8e58e67b_4_k_cu_90524a93_220534cuda3std6ranges3__45__cpo4swapE
	.align		8
        /*0058*/ 	.dword	_ZN40_INTERNAL_8e58e67b_4_k_cu_90524a93_220534cuda3std6ranges3__45__cpo9iter_moveE
	.align		8
        /*0060*/ 	.dword	_ZN40_INTERNAL_8e58e67b_4_k_cu_90524a93_220534cute7productE
	.align		8
        /*0068*/ 	.dword	_ZN40_INTERNAL_8e58e67b_4_k_cu_90524a93_220534cute1_E
	.align		8
        /*0070*/ 	.dword	$str$25
	.align		8
        /*0078*/ 	.dword	$str$26
	.align		8
        /*0080*/ 	.dword	$str$27
	.align		8
        /*0088*/ 	.dword	$str$28


//--------------------- .text._ZN7cutlass13device_kernelINS_4gemm6kernel13GemmUniversalIN4cute5tupleIJiiiiEEENS1_10collective13CollectiveMmaINS1_35MainloopSm100TmaUmmaWarpSpecializedILi5ELi2ELi4ENS5_IJNS4_1CILi1EEESB_SB_EEEEENS5_IJNSA_ILi64EEESE_NSA_ILi128EEEEEENS_12float_e5m2_tENS5_IJlSB_lEEESH_SI_NS4_8TiledMMAINS4_8MMA_AtomIJNS4_10MMA_TraitsINS4_19SM100_MMA_F8F6F4_SSEJSH_SH_fSE_SE_NS4_17integral_constantINS4_4UMMA5MajorELSP_0EEESQ_NSN_INSO_7ScaleInELSR_0EEESS_EEEEEENS4_6LayoutISC_NS5_IJNSA_ILi0EEESW_SW_EEEEENS5_IJNS4_10UnderscoreESZ_SZ_EEEEENS4_13SM90_TMA_LOADENS4_14ComposedLayoutINS4_7SwizzleILi3ELi4ELi3EEENS4_18smem_ptr_flag_bitsILi8EEENSV_INS5_IJNSA_ILi8EEESF_EEENS5_IJSF_SB_EEEEEEEvNS4_8identityES12_S1C_vS1D_EENS_8epilogue10collective18CollectiveEpilogueINS1F_23Sm100TmaWarpSpecializedILi1ELi1ELi32ELb0ELb0EEEJSG_NS5_IJNSV_ISE_SB_EES1K_EEESH_SI_SH_SI_NS1F_6fusion15FusionCallbacksIS1J_NS1M_17LinearCombinationISH_fSH_fLNS_15FloatRoundStyleE2EEESG_S1L_JEEENS4_5SM1004TMEM4LOAD26SM100_TMEM_LOAD_16dp32b32xES12_NS13_INS14_ILi2ELi4ELi3EEES17_NSV_INS5_IJS18_SE_EEENS5_IJSE_SB_EEEEEEENS4_39AutoVectorizingCopyWithAssumedAlignmentILi128EEENS4_14SM90_TMA_STOREES20_S22_S22_EEEvvEEEEvNT_6ParamsE --------------------------
	.section	.text._ZN7cutlass13device_kernelINS_4gemm6kernel13GemmUniversalIN4cute5tupleIJiiiiEEENS1_10collective13CollectiveMmaINS1_35MainloopSm100TmaUmmaWarpSpecializedILi5ELi2ELi4ENS5_IJNS4_1CILi1EEESB_SB_EEEEENS5_IJNSA_ILi64EEESE_NSA_ILi128EEEEEENS_12float_e5m2_tENS5_IJlSB_lEEESH_SI_NS4_8TiledMMAINS4_8MMA_AtomIJNS4_10MMA_TraitsINS4_19SM100_MMA_F8F6F4_SSEJSH_SH_fSE_SE_NS4_17integral_constantINS4_4UMMA5MajorELSP_0EEESQ_NSN_INSO_7ScaleInELSR_0EEESS_EEEEEENS4_6LayoutISC_NS5_IJNSA_ILi0EEESW_SW_EEEEENS5_IJNS4_10UnderscoreESZ_SZ_EEEEENS4_13SM90_TMA_LOADENS4_14ComposedLayoutINS4_7SwizzleILi3ELi4ELi3EEENS4_18smem_ptr_flag_bitsILi8EEENSV_INS5_IJNSA_ILi8EEESF_EEENS5_IJSF_SB_EEEEEEEvNS4_8identityES12_S1C_vS1D_EENS_8epilogue10collective18CollectiveEpilogueINS1F_23Sm100TmaWarpSpecializedILi1ELi1ELi32ELb0ELb0EEEJSG_NS5_IJNSV_ISE_SB_EES1K_EEESH_SI_SH_SI_NS1F_6fusion15FusionCallbacksIS1J_NS1M_17LinearCombinationISH_fSH_fLNS_15FloatRoundStyleE2EEESG_S1L_JEEENS4_5SM1004TMEM4LOAD26SM100_TMEM_LOAD_16dp32b32xES12_NS13_INS14_ILi2ELi4ELi3EEES17_NSV_INS5_IJS18_SE_EEENS5_IJSE_SB_EEEEEEENS4_39AutoVectorizingCopyWithAssumedAlignmentILi128EEENS4_14SM90_TMA_STOREES20_S22_S22_EEEvvEEEEvNT_6ParamsE,"ax",@progbits
	.align	128
.text._ZN7cutlass13device_kernelINS_4gemm6kernel13GemmUniversalIN4cute5tupleIJiiiiEEENS1_10collective13CollectiveMmaINS1_35MainloopSm100TmaUmmaWarpSpecializedILi5ELi2ELi4ENS5_IJNS4_1CILi1EEESB_SB_EEEEENS5_IJNSA_ILi64EEESE_NSA_ILi128EEEEEENS_12float_e5m2_tENS5_IJlSB_lEEESH_SI_NS4_8TiledMMAINS4_8MMA_AtomIJNS4_10MMA_TraitsINS4_19SM100_MMA_F8F6F4_SSEJSH_SH_fSE_SE_NS4_17integral_constantINS4_4UMMA5MajorELSP_0EEESQ_NSN_INSO_7ScaleInELSR_0EEESS_EEEEEENS4_6LayoutISC_NS5_IJNSA_ILi0EEESW_SW_EEEEENS5_IJNS4_10UnderscoreESZ_SZ_EEEEENS4_13SM90_TMA_LOADENS4_14ComposedLayoutINS4_7SwizzleILi3ELi4ELi3EEENS4_18smem_ptr_flag_bitsILi8EEENSV_INS5_IJNSA_ILi8EEESF_EEENS5_IJSF_SB_EEEEEEEvNS4_8identityES12_S1C_vS1D_EENS_8epilogue10collective18CollectiveEpilogueINS1F_23Sm100TmaWarpSpecializedILi1ELi1ELi32ELb0ELb0EEEJSG_NS5_IJNSV_ISE_SB_EES1K_EEESH_SI_SH_SI_NS1F_6fusion15FusionCallbacksIS1J_NS1M_17LinearCombinationISH_fSH_fLNS_15FloatRoundStyleE2EEESG_S1L_JEEENS4_5SM1004TMEM4LOAD26SM100_TMEM_LOAD_16dp32b32xES12_NS13_INS14_ILi2ELi4ELi3EEES17_NSV_INS5_IJS18_SE_EEENS5_IJSE_SB_EEEEEEENS4_39AutoVectorizingCopyWithAssumedAlignmentILi128EEENS4_14SM90_TMA_STOREES20_S22_S22_EEEvvEEEEvNT_6ParamsE:
        .type           _ZN7cutlass13device_kernelINS_4gemm6kernel13GemmUniversalIN4cute5tupleIJiiiiEEENS1_10collective13CollectiveMmaINS1_35MainloopSm100TmaUmmaWarpSpecializedILi5ELi2ELi4ENS5_IJNS4_1CILi1EEESB_SB_EEEEENS5_IJNSA_ILi64EEESE_NSA_ILi128EEEEEENS_12float_e5m2_tENS5_IJlSB_lEEESH_SI_NS4_8TiledMMAINS4_8MMA_AtomIJNS4_10MMA_TraitsINS4_19SM100_MMA_F8F6F4_SSEJSH_SH_fSE_SE_NS4_17integral_constantINS4_4UMMA5MajorELSP_0EEESQ_NSN_INSO_7ScaleInELSR_0EEESS_EEEEEENS4_6LayoutISC_NS5_IJNSA_ILi0EEESW_SW_EEEEENS5_IJNS4_10UnderscoreESZ_SZ_EEEEENS4_13SM90_TMA_LOADENS4_14ComposedLayoutINS4_7SwizzleILi3ELi4ELi3EEENS4_18smem_ptr_flag_bitsILi8EEENSV_INS5_IJNSA_ILi8EEESF_EEENS5_IJSF_SB_EEEEEEEvNS4_8identityES12_S1C_vS1D_EENS_8epilogue10collective18CollectiveEpilogueINS1F_23Sm100TmaWarpSpecializedILi1ELi1ELi32ELb0ELb0EEEJSG_NS5_IJNSV_ISE_SB_EES1K_EEESH_SI_SH_SI_NS1F_6fusion15FusionCallbacksIS1J_NS1M_17LinearCombinationISH_fSH_fLNS_15FloatRoundStyleE2EEESG_S1L_JEEENS4_5SM1004TMEM4LOAD26SM100_TMEM_LOAD_16dp32b32xES12_NS13_INS14_ILi2ELi4ELi3EEES17_NSV_INS5_IJS18_SE_EEENS5_IJSE_SB_EEEEEEENS4_39AutoVectorizingCopyWithAssumedAlignmentILi128EEENS4_14SM90_TMA_STOREES20_S22_S22_EEEvvEEEEvNT_6ParamsE,@function
        .size           _ZN7cutlass13device_kernelINS_4gemm6kernel13GemmUniversalIN4cute5tupleIJiiiiEEENS1_10collective13CollectiveMmaINS1_35MainloopSm100TmaUmmaWarpSpecializedILi5ELi2ELi4ENS5_IJNS4_1CILi1EEESB_SB_EEEEENS5_IJNSA_ILi64EEESE_NSA_ILi128EEEEEENS_12float_e5m2_tENS5_IJlSB_lEEESH_SI_NS4_8TiledMMAINS4_8MMA_AtomIJNS4_10MMA_TraitsINS4_19SM100_MMA_F8F6F4_SSEJSH_SH_fSE_SE_NS4_17integral_constantINS4_4UMMA5MajorELSP_0EEESQ_NSN_INSO_7ScaleInELSR_0EEESS_EEEEEENS4_6LayoutISC_NS5_IJNSA_ILi0EEESW_SW_EEEEENS5_IJNS4_10UnderscoreESZ_SZ_EEEEENS4_13SM90_TMA_LOADENS4_14ComposedLayoutINS4_7SwizzleILi3ELi4ELi3EEENS4_18smem_ptr_flag_bitsILi8EEENSV_INS5_IJNSA_ILi8EEESF_EEENS5_IJSF_SB_EEEEEEEvNS4_8identityES12_S1C_vS1D_EENS_8epilogue10collective18CollectiveEpilogueINS1F_23Sm100TmaWarpSpecializedILi1ELi1ELi32ELb0ELb0EEEJSG_NS5_IJNSV_ISE_SB_EES1K_EEESH_SI_SH_SI_NS1F_6fusion15FusionCallbacksIS1J_NS1M_17LinearCombinationISH_fSH_fLNS_15FloatRoundStyleE2EEESG_S1L_JEEENS4_5SM1004TMEM4LOAD26SM100_TMEM_LOAD_16dp32b32xES12_NS13_INS14_ILi2ELi4ELi3EEES17_NSV_INS5_IJS18_SE_EEENS5_IJSE_SB_EEEEEEENS4_39AutoVectorizingCopyWithAssumedAlignmentILi128EEENS4_14SM90_TMA_STOREES20_S22_S22_EEEvvEEEEvNT_6ParamsE,(.L_x_131 - _ZN7cutlass13device_kernelINS_4gemm6kernel13GemmUniversalIN4cute5tupleIJiiiiEEENS1_10collective13CollectiveMmaINS1_35MainloopSm100TmaUmmaWarpSpecializedILi5ELi2ELi4ENS5_IJNS4_1CILi1EEESB_SB_EEEEENS5_IJNSA_ILi64EEESE_NSA_ILi128EEEEEENS_12float_e5m2_tENS5_IJlSB_lEEESH_SI_NS4_8TiledMMAINS4_8MMA_AtomIJNS4_10MMA_TraitsINS4_19SM100_MMA_F8F6F4_SSEJSH_SH_fSE_SE_NS4_17integral_constantINS4_4UMMA5MajorELSP_0EEESQ_NSN_INSO_7ScaleInELSR_0EEESS_EEEEEENS4_6LayoutISC_NS5_IJNSA_ILi0EEESW_SW_EEEEENS5_IJNS4_10UnderscoreESZ_SZ_EEEEENS4_13SM90_TMA_LOADENS4_14ComposedLayoutINS4_7SwizzleILi3ELi4ELi3EEENS4_18smem_ptr_flag_bitsILi8EEENSV_INS5_IJNSA_ILi8EEESF_EEENS5_IJSF_SB_EEEEEEEvNS4_8identityES12_S1C_vS1D_EENS_8epilogue10collective18CollectiveEpilogueINS1F_23Sm100TmaWarpSpecializedILi1ELi1ELi32ELb0ELb0EEEJSG_NS5_IJNSV_ISE_SB_EES1K_EEESH_SI_SH_SI_NS1F_6fusion15FusionCallbacksIS1J_NS1M_17LinearCombinationISH_fSH_fLNS_15FloatRoundStyleE2EEESG_S1L_JEEENS4_5SM1004TMEM4LOAD26SM100_TMEM_LOAD_16dp32b32xES12_NS13_INS14_ILi2ELi4ELi3EEES17_NSV_INS5_IJS18_SE_EEENS5_IJSE_SB_EEEEEEENS4_39AutoVectorizingCopyWithAssumedAlignmentILi128EEENS4_14SM90_TMA_STOREES20_S22_S22_EEEvvEEEEvNT_6ParamsE)
        .other          _ZN7cutlass13device_kernelINS_4gemm6kernel13GemmUniversalIN4cute5tupleIJiiiiEEENS1_10collective13CollectiveMmaINS1_35MainloopSm100TmaUmmaWarpSpecializedILi5ELi2ELi4ENS5_IJNS4_1CILi1EEESB_SB_EEEEENS5_IJNSA_ILi64EEESE_NSA_ILi128EEEEEENS_12float_e5m2_tENS5_IJlSB_lEEESH_SI_NS4_8TiledMMAINS4_8MMA_AtomIJNS4_10MMA_TraitsINS4_19SM100_MMA_F8F6F4_SSEJSH_SH_fSE_SE_NS4_17integral_constantINS4_4UMMA5MajorELSP_0EEESQ_NSN_INSO_7ScaleInELSR_0EEESS_EEEEEENS4_6LayoutISC_NS5_IJNSA_ILi0EEESW_SW_EEEEENS5_IJNS4_10UnderscoreESZ_SZ_EEEEENS4_13SM90_TMA_LOADENS4_14ComposedLayoutINS4_7SwizzleILi3ELi4ELi3EEENS4_18smem_ptr_flag_bitsILi8EEENSV_INS5_IJNSA_ILi8EEESF_EEENS5_IJSF_SB_EEEEEEEvNS4_8identityES12_S1C_vS1D_EENS_8epilogue10collective18CollectiveEpilogueINS1F_23Sm100TmaWarpSpecializedILi1ELi1ELi32ELb0ELb0EEEJSG_NS5_IJNSV_ISE_SB_EES1K_EEESH_SI_SH_SI_NS1F_6fusion15FusionCallbacksIS1J_NS1M_17LinearCombinationISH_fSH_fLNS_15FloatRoundStyleE2EEESG_S1L_JEEENS4_5SM1004TMEM4LOAD26SM100_TMEM_LOAD_16dp32b32xES12_NS13_INS14_ILi2ELi4ELi3EEES17_NSV_INS5_IJS18_SE_EEENS5_IJSE_SB_EEEEEEENS4_39AutoVectorizingCopyWithAssumedAlignmentILi128EEENS4_14SM90_TMA_STOREES20_S22_S22_EEEvvEEEEvNT_6ParamsE,@"STO_CUDA_ENTRY STV_DEFAULT"
_ZN7cutlass13device_kernelINS_4gemm6kernel13GemmUniversalIN4cute5tupleIJiiiiEEENS1_10collective13CollectiveMmaINS1_35MainloopSm100TmaUmmaWarpSpecializedILi5ELi2ELi4ENS5_IJNS4_1CILi1EEESB_SB_EEEEENS5_IJNSA_ILi64EEESE_NSA_ILi128EEEEEENS_12float_e5m2_tENS5_IJlSB_lEEESH_SI_NS4_8TiledMMAINS4_8MMA_AtomIJNS4_10MMA_TraitsINS4_19SM100_MMA_F8F6F4_SSEJSH_SH_fSE_SE_NS4_17integral_constantINS4_4UMMA5MajorELSP_0EEESQ_NSN_INSO_7ScaleInELSR_0EEESS_EEEEEENS4_6LayoutISC_NS5_IJNSA_ILi0EEESW_SW_EEEEENS5_IJNS4_10UnderscoreESZ_SZ_EEEEENS4_13SM90_TMA_LOADENS4_14ComposedLayoutINS4_7SwizzleILi3ELi4ELi3EEENS4_18smem_ptr_flag_bitsILi8EEENSV_INS5_IJNSA_ILi8EEESF_EEENS5_IJSF_SB_EEEEEEEvNS4_8identityES12_S1C_vS1D_EENS_8epilogue10collective18CollectiveEpilogueINS1F_23Sm100TmaWarpSpecializedILi1ELi1ELi32ELb0ELb0EEEJSG_NS5_IJNSV_ISE_SB_EES1K_EEESH_SI_SH_SI_NS1F_6fusion15FusionCallbacksIS1J_NS1M_17LinearCombinationISH_fSH_fLNS_15FloatRoundStyleE2EEESG_S1L_JEEENS4_5SM1004TMEM4LOAD26SM100_TMEM_LOAD_16dp32b32xES12_NS13_INS14_ILi2ELi4ELi3EEES17_NSV_INS5_IJS18_SE_EEENS5_IJSE_SB_EEEEEEENS4_39AutoVectorizingCopyWithAssumedAlignmentILi128EEENS4_14SM90_TMA_STOREES20_S22_S22_EEEvvEEEEvNT_6ParamsE:
[----:B------:R-:W1:Y:S01]  /*0000*/  LDC R1, c[0x0][0x37c] ;  /* 0x0000df00ff017b82 */ /* 0x000e620000000800 */
[----:B------:R-:W2:Y:S01]  /*0010*/  S2R R101, SR_TID.X ;  /* 0x0000000000657919 */ /* 0x000ea20000002100 */
[----:B------:R-:W3:Y:S01]  /*0020*/  LDCU.64 UR4, c[0x0][0x890] ;  /* 0x00011200ff0477ac */ /* 0x000ee20008000a00 */
[----:B------:R-:W-:Y:S02]  /*0030*/  PRMT R96, RZ, 0x7610, R96 ;  /* 0x00007610ff607816 */ /* 0x000fe40000000060 */
[----:B------:R-:W-:Y:S01]  /*0040*/  ELECT P5, URZ, PT ;  /* 0x0000000000ff782f */ /* 0x000fe200038a0000 */
[----:B------:R-:W4:Y:S01]  /*0050*/  LDCU.64 UR40, c[0x0][0x358] ;  /* 0x00006b00ff2877ac */ /* 0x000f220008000a00 */
[----:B---3--:R-:W-:-:S04]  /*0060*/  UISETP.NE.U32.AND UP0, UPT, UR4, URZ, UPT ;  /* 0x000000ff0400728c */ /* 0x008fc8000bf05070 */
[----:B------:R-:W-:Y:S01]  /*0070*/  UISETP.NE.AND.EX UP0, UPT, UR5, URZ, UPT, UP0 ;  /* 0x000000ff0500728c */ /* 0x000fe2000bf05300 */
[----:B--2---:R-:W-:-:S05]  /*0080*/  SHF.R.U32.HI R104, RZ, 0x5, R101 ;  /* 0x00000005ff687819 */ /* 0x004fca0000011665 */
[----:B------:R-:W2:Y:S02]  /*0090*/  SHFL.IDX PT, R0, R104, RZ, 0x1f ;  /* 0x00001fff68007589 */ /* 0x000ea400000e0000 */
[----:B--2---:R-:W-:Y:S01]  /*00a0*/  R2UR UR8, R0 ;  /* 0x00000000000872ca */ /* 0x004fe200000e0000 */
[----:B-1--4-:R-:W-:-:S14]  /*00b0*/  BRA.U UP0, `(.L_x_0) ;  /* 0x00000001002c7547 */ /* 0x012fdc000b800000 */
[----:B------:R-:W1:Y:S02]  /*00c0*/  LDCU.64 UR6, c[0x0][0x888] ;  /* 0x00011100ff0677ac */ /* 0x000e640008000a00 */
[----:B-1----:R-:W-:-:S04]  /*00d0*/  UISETP.NE.U32.AND UP0, UPT, UR6, URZ, UPT ;  /* 0x000000ff0600728c */ /* 0x002fc8000bf05070 */
[----:B------:R-:W-:-:S09]  /*00e0*/  UISETP.NE.AND.EX UP0, UPT, UR7, URZ, UPT, UP0 ;  /* 0x000000ff0700728c */ /* 0x000fd2000bf05300 */
[----:B------:R-:W-:Y:S05]  /*00f0*/  BRA.U !UP0, `(.L_x_1) ;  /* 0x0000000108107547 */ /* 0x000fea000b800000 */
[----:B------:R-:W1:Y:S02]  /*0100*/  LDC.64 R2, c[0x0][0x888] ;  /* 0x00022200ff027b82 */ /* 0x000e640000000a00 */
[----:B-1----:R1:W5:Y:S01]  /*0110*/  LDG.E R49, desc[UR40][R2.64] ;  /* 0x0000002802317981 */ /* 0x002362000c1e1900 */
[----:B------:R-:W-:Y:S01]  /*0120*/  HFMA2 R96, -RZ, RZ, 0, 5.9604644775390625e-08 ;  /* 0x00000001ff607431 */ /* 0x000fe200000001ff */
[----:B------:R-:W-:Y:S05]  /*0130*/  BRA `(.L_x_0) ;  /* 0x00000000000c7947 */ /* 0x000fea0003800000 */
.L_x_1:
[----:B------:R-:W1:Y:S01]  /*0140*/  LDCU UR6, c[0x0][0x880] ;  /* 0x00011000ff0677ac */ /* 0x000e620008000800 */
[----:B------:R-:W-:Y:S01]  /*0150*/  HFMA2 R96, -RZ, RZ, 0, 5.9604644775390625e-08 ;  /* 0x00000001ff607431 */ /* 0x000fe200000001ff */
[----:B-1----:R-:W-:-:S07]  /*0160*/  MOV R49, UR6 ;  /* 0x0000000600317c02 */ /* 0x002fce0008000f00 */
.L_x_0:
[----:B------:R-:W2:Y:S02]  /*0170*/  LDCU.64 UR6, c[0x0][0x8b0] ;  /* 0x00011600ff0677ac */ /* 0x000ea40008000a00 */
[----:B--2---:R-:W-:-:S04]  /*0180*/  UISETP.NE.U32.AND UP0, UPT, UR6, URZ, UPT ;  /* 0x000000ff0600728c */ /* 0x004fc8000bf05070 */
[----:B------:R-:W-:-:S09]  /*0190*/  UISETP.NE.AND.EX UP0, UPT, UR7, URZ, UPT, UP0 ;  /* 0x000000ff0700728c */ /* 0x000fd2000bf05300 */
[----:B------:R-:W-:Y:S05]  /*01a0*/  BRA.U UP0, `(.L_x_2) ;  /* 0x0000000100247547 */ /* 0x000fea000b800000 */
[----:B------:R-:W2:Y:S02]  /*01b0*/  LDCU.64 UR6, c[0x0][0x8a8] ;  /* 0x00011500ff0677ac */ /* 0x000ea40008000a00 */
[----:B--2---:R-:W-:-:S04]  /*01c0*/  UISETP.NE.U32.AND UP0, UPT, UR6, URZ, UPT ;  /* 0x000000ff0600728c */ /* 0x004fc8000bf05070 */
[----:B------:R-:W-:-:S09]  /*01d0*/  UISETP.NE.AND.EX UP0, UPT, UR7, URZ, UPT, UP0 ;  /* 0x000000ff0700728c */ /* 0x000fd2000bf05300 */
[----:B------:R-:W-:Y:S05]  /*01e0*/  BRA.U !UP0, `(.L_x_3) ;  /* 0x00000001080c7547 */ /* 0x000fea000b800000 */
[----:B-1----:R-:W1:Y:S02]  /*01f0*/  LDC.64 R2, c[0x0][0x8a8] ;  /* 0x00022a00ff027b82 */ /* 0x002e640000000a00 */
[----:B-1----:R2:W5:Y:S01]  /*0200*/  LDG.E R47, desc[UR40][R2.64] ;  /* 0x00000028022f7981 */ /* 0x002562000c1e1900 */
[----:B------:R-:W-:Y:S05]  /*0210*/  BRA `(.L_x_2) ;  /* 0x0000000000087947 */ /* 0x000fea0003800000 */
.L_x_3:
[----:B------:R-:W2:Y:S02]  /*0220*/  LDCU UR6, c[0x0][0x8a0] ;  /* 0x00011400ff0677ac */ /* 0x000ea40008000800 */
[----:B--2---:R-:W-:Y:S02]  /*0230*/  MOV R47, UR6 ;  /* 0x00000006002f7c02 */ /* 0x004fe40008000f00 */
.L_x_2:
[----:B------:R-:W-:Y:S01]  /*0240*/  IMAD.U32 R0, RZ, RZ, UR8 ;  /* 0x00000008ff007e24 */ /* 0x000fe2000f8e00ff */
[----:B------:R-:W-:Y:S04]  /*0250*/  BSSY.RECONVERGENT B0, `(.L_x_4) ;  /* 0x000000c000007945 */ /* 0x000fe80003800200 */
[C---:B------:R-:W-:Y:S02]  /*0260*/  ISETP.NE.OR P1, PT, R0.reuse, 0x1, !P5 ;  /* 0x000000010000780c */ /* 0x040fe40006f25670 */
[----:B------:R-:W-:-:S11]  /*0270*/  ISETP.NE.OR P0, PT, R0, 0x3, !P5 ;  /* 0x000000030000780c */ /* 0x000fd60006f05670 */
[----:B------:R-:W-:Y:S05]  /*0280*/  @P1 BRA `(.L_x_5) ;  /* 0x0000000000201947 */ /* 0x000fea0003800000 */
[----:B------:R-:W3:Y:S02]  /*0290*/  LDCU.64 UR6, c[0x0][0x348] ;  /* 0x00006900ff0677ac */ /* 0x000ee40008000a00 */
[----:B---3--:R-:W-:Y:S02]  /*02a0*/  UIADD3 UR10, UP1, UPT, UR6, 0x80, URZ ;  /* 0x00000080060a7890 */ /* 0x008fe4000ff3e0ff */
[----:B------:R-:W-:Y:S02]  /*02b0*/  UIADD3 UR6, UP0, UPT, UR6, 0x180, URZ ;  /* 0x0000018006067890 */ /* 0x000fe4000ff1e0ff */
[----:B------:R-:W-:Y:S02]  /*02c0*/  UIADD3.X UR11, UPT, UPT, URZ, UR7, URZ, UP1, !UPT ;  /* 0x00000007ff0b7290 */ /* 0x000fe40008ffe4ff */
[----:B------:R-:W-:-:S07]  /*02d0*/  UIADD3.X UR7, UPT, UPT, URZ, UR7, URZ, UP0, !UPT ;  /* 0x00000007ff077290 */ /* 0x000fce00087fe4ff */
[----:B------:R3:W-:Y:S02]  /*02e0*/  UTMACCTL.PF [UR10] ;  /* 0x000000000a0079b9 */ /* 0x0007e40008040000 */
[----:B------:R3:W-:Y:S02]  /*02f0*/  UTMACCTL.PF [UR6] ;  /* 0x00000000060079b9 */ /* 0x0007e40008040000 */
[----:B---3--:R-:W-:Y:S01]  /*0300*/  NOP ;  /* 0x0000000000007918 */ /* 0x008fe20000000000 */
.L_x_5:
[----:B------:R-:W-:Y:S05]  /*0310*/  BSYNC.RECONVERGENT B0 ;  /* 0x0000000000007941 */ /* 0x000fea0003800200 */
.L_x_4:
[----:B------:R-:W-:Y:S04]  /*0320*/  BSSY.RECONVERGENT B0, `(.L_x_6) ;  /* 0x000000a000007945 */ /* 0x000fe80003800200 */
        /* <DEDUP_REMOVED lines=9> */
.L_x_7:
[----:B------:R-:W-:Y:S05]  /*03c0*/  BSYNC.RECONVERGENT B0 ;  /* 0x0000000000007941 */ /* 0x000fea0003800200 */
.L_x_6:
[----:B------:R-:W3:Y:S01]  /*03d0*/  LDCU.64 UR6, c[0x0][0x888] ;  /* 0x00011100ff0677ac */ /* 0x000ee20008000a00 */
[----:B------:R-:W-:Y:S02]  /*03e0*/  UISETP.EQ.U32.AND UP1, UPT, UR4, URZ, UPT ;  /* 0x000000ff0400728c */ /* 0x000fe4000bf22070 */
[----:B------:R-:W-:Y:S02]  /*03f0*/  UPLOP3.LUT UP2, UPT, UPT, UPT, UPT, 0x80, 0x8 ;  /* 0x000000000008789c */ /* 0x000fe40003f4f070 */
[----:B---3--:R-:W-:-:S04]  /*0400*/  UISETP.NE.U32.AND UP0, UPT, UR6, URZ, UPT ;  /* 0x000000ff0600728c */ /* 0x008fc8000bf05070 */
[----:B------:R-:W-:-:S04]  /*0410*/  UISETP.NE.AND.EX UP0, UPT, UR7, URZ, UPT, UP0 ;  /* 0x000000ff0700728c */ /* 0x000fc8000bf05300 */
[----:B------:R-:W-:-:S04]  /*0420*/  UISETP.EQ.OR.EX UP3, UPT, UR5, URZ, !UP0, UP1 ;  /* 0x000000ff0500728c */ /* 0x000fc8000c762710 */
[----:B------:R-:W-:-:S05]  /*0430*/  UP2UR UR44, UPR, URZ, 0x8 ;  /* 0x00000008ff2c7883 */ /* 0x000fca0008000000 */
[----:B------:R-:W-:Y:S07]  /*0440*/  BRA.U !UP3, `(.L_x_8) ;  /* 0x000000010b207547 */ /* 0x000fee000b800000 */
[----:B------:R-:W-:Y:S01]  /*0450*/  UISETP.NE.U32.AND UP2, UPT, UR4, URZ, UPT ;  /* 0x000000ff0400728c */ /* 0x000fe2000bf45070 */
[----:B-----5:R-:W-:Y:S01]  /*0460*/  FSETP.NEU.AND P0, PT, R49, RZ, PT ;  /* 0x000000ff3100720b */ /* 0x020fe20003f0d000 */
[----:B------:R-:W-:Y:S02]  /*0470*/  USEL UR4, URZ, 0xffffffff, UP0 ;  /* 0xffffffffff047887 */ /* 0x000fe40008000000 */
[----:B------:R-:W-:-:S10]  /*0480*/  UISETP.NE.AND.EX UP2, UPT, UR5, URZ, UPT, UP2 ;  /* 0x000000ff0500728c */ /* 0x000fd4000bf45320 */
[----:B------:R-:W-:Y:S01]  /*0490*/  VOTEU.ANY UP1, P0 ;  /* 0x0000000000ff7886 */ /* 0x000fe20000020100 */
[----:B------:R-:W-:-:S04]  /*04a0*/  @!UP2 USEL UR4, URZ, 0xffffffff, UP1 ;  /* 0xffffffffff04a887 */ /* 0x000fc80008800000 */
[----:B------:R-:W-:-:S04]  /*04b0*/  ULOP3.LUT UR4, UR4, 0x1, URZ, 0xc0, !UPT ;  /* 0x0000000104047892 */ /* 0x000fc8000f8ec0ff */
[----:B------:R-:W-:-:S11]  /*04c0*/  UISETP.NE.U32.AND UP2, UPT, UR4, 0x1, UPT ;  /* 0x000000010400788c */ /* 0x000fd6000bf45070 */
.L_x_8:
[----:B-12---:R-:W1:Y:S01]  /*04d0*/  SHFL.IDX PT, R2, R104, RZ, 0x1f ;  /* 0x00001fff68027589 */ /* 0x006e6200000e0000 */
[----:B------:R-:W-:-:S04]  /*04e0*/  UISETP.NE.AND UP1, UPT, UR8, 0x2, UPT ;  /* 0x000000020800788c */ /* 0x000fc8000bf25270 */
[----:B------:R-:W-:Y:S01]  /*04f0*/  USEL UR13, URZ, 0x1, UP1 ;  /* 0x00000001ff0d7887 */ /* 0x000fe20008800000 */
[----:B-1----:R-:W-:-:S13]  /*0500*/  ISETP.NE.AND P0, PT, R2, RZ, PT ;  /* 0x000000ff0200720c */ /* 0x002fda0003f05270 */
[----:B------:R-:W-:Y:S05]  /*0510*/  @P0 BRA `(.L_x_9) ;  /* 0x0000000000500947 */ /* 0x000fea0003800000 */
[----:B------:R-:W1:Y:S01]  /*0520*/  S2UR UR5, SR_CgaCtaId ;  /* 0x00000000000579c3 */ /* 0x000e620000008800 */
[----:B------:R-:W-:Y:S01]  /*0530*/  UMOV UR6, 0x400 ;  /* 0x0000040000067882 */ /* 0x000fe20000000000 */
[----:B------:R-:W-:Y:S01]  /*0540*/  UMOV UR4, 0x1 ;  /* 0x0000000100047882 */ /* 0x000fe20000000000 */
[----:B------:R-:W-:Y:S01]  /*0550*/  ELECT P0, URZ, PT ;  /* 0x0000000000ff782f */ /* 0x000fe20003800000 */
[----:B-1----:R-:W-:Y:S02]  /*0560*/  ULEA UR5, UR5, UR6, 0x18 ;  /* 0x0000000605057291 */ /* 0x002fe4000f8ec0ff */
[----:B------:R-:W-:-:S04]  /*0570*/  UIADD3 UR6, UPT, UPT, -UR4, 0x100000, URZ ;  /* 0x0010000004067890 */ /* 0x000fc8000fffe1ff */
[----:B------:R-:W-:Y:S02]  /*0580*/  USHF.L.U32 UR7, UR6, 0xb, URZ ;  /* 0x0000000b06077899 */ /* 0x000fe400080006ff */
[----:B------:R-:W-:Y:S01]  /*0590*/  USHF.L.U32 UR6, UR6, 0x1, URZ ;  /* 0x0000000106067899 */ /* 0x000fe200080006ff */
[----:B------:R-:W1:Y:S11]  /*05a0*/  FENCE.VIEW.ASYNC.S ;  /* 0x00000000000073c6 */ /* 0x000e760000000000 */
[----:B-1----:R1:W2:Y:S01]  /*05b0*/  SYNCS.EXCH.64 URZ, [UR5], UR6 ;  /* 0x0000000605ff75b2 */ /* 0x0022a20008000100 */
[----:B------:R1:W3:Y:S01]  /*05c0*/  SYNCS.EXCH.64 URZ, [UR5+0x28], UR6 ;  /* 0x0000280605ff75b2 */ /* 0x0002e20008000100 */
[----:B------:R1:W4:Y:S01]  /*05d0*/  SYNCS.EXCH.64 URZ, [UR5+0x8], UR6 ;  /* 0x0000080605ff75b2 */ /* 0x0003220008000100 */
[----:B------:R1:W1:Y:S01]  /*05e0*/  SYNCS.EXCH.64 URZ, [UR5+0x30], UR6 ;  /* 0x0000300605ff75b2 */ /* 0x0002620008000100 */
[----:B------:R1:W1:Y:S01]  /*05f0*/  SYNCS.EXCH.64 URZ, [UR5+0x10], UR6 ;  /* 0x0000100605ff75b2 */ /* 0x0002620008000100 */
[----:B------:R1:W1:Y:S01]  /*0600*/  SYNCS.EXCH.64 URZ, [UR5+0x38], UR6 ;  /* 0x0000380605ff75b2 */ /* 0x0002620008000100 */
[----:B------:R1:W1:Y:S01]  /*0610*/  SYNCS.EXCH.64 URZ, [UR5+0x18], UR6 ;  /* 0x0000180605ff75b2 */ /* 0x0002620008000100 */
[----:B------:R1:W1:Y:S01]  /*0620*/  SYNCS.EXCH.64 URZ, [UR5+0x40], UR6 ;  /* 0x0000400605ff75b2 */ /* 0x0002620008000100 */
[----:B------:R1:W1:Y:S01]  /*0630*/  SYNCS.EXCH.64 URZ, [UR5+0x20], UR6 ;  /* 0x0000200605ff75b2 */ /* 0x0002620008000100 */
[----:B------:R1:W1:Y:S01]  /*0640*/  SYNCS.EXCH.64 URZ, [UR5+0x48], UR6 ;  /* 0x0000480605ff75b2 */ /* 0x0002620008000100 */
[----:B------:R-:W-:Y:S01]  /*0650*/  NOP ;  /* 0x0000000000007918 */ /* 0x000fe20000000000 */
.L_x_9:
[----:B------:R-:W2:Y:S01]  /*0660*/  SHFL.IDX PT, R2, R104, RZ, 0x1f ;  /* 0x00001fff68027589 */ /* 0x000ea200000e0000 */
[----:B------:R-:W-:Y:S01]  /*0670*/  NOP ;  /* 0x0000000000007918 */ /* 0x000fe20000000000 */
[----:B--2---:R-:W-:-:S13]  /*0680*/  ISETP.NE.AND P0, PT, R2, 0x1, PT ;  /* 0x000000010200780c */ /* 0x004fda0003f05270 */
[----:B------:R-:W-:Y:S05]  /*0690*/  @P0 BRA `(.L_x_10) ;  /* 0x0000000000400947 */ /* 0x000fea0003800000 */
[----:B-1----:R-:W1:Y:S01]  /*06a0*/  S2UR UR6, SR_CgaCtaId ;  /* 0x00000000000679c3 */ /* 0x002e620000008800 */
[----:B------:R-:W-:Y:S01]  /*06b0*/  UMOV UR7, 0x400 ;  /* 0x0000040000077882 */ /* 0x000fe20000000000 */
[----:B------:R-:W-:Y:S01]  /*06c0*/  UMOV UR5, 0x20 ;  /* 0x0000002000057882 */ /* 0x000fe20000000000 */
[----:B------:R-:W-:Y:S01]  /*06d0*/  UMOV UR4, 0x80 ;  /* 0x0000008000047882 */ /* 0x000fe20000000000 */
[----:B------:R-:W-:-:S04]  /*06e0*/  UIADD3 UR10, UPT, UPT, -UR5, 0x100000, URZ ;  /* 0x00100000050a7890 */ /* 0x000fc8000fffe1ff */
[----:B------:R-:W-:Y:S02]  /*06f0*/  USHF.L.U32 UR11, UR10, 0xb, URZ ;  /* 0x0000000b0a0b7899 */ /* 0x000fe400080006ff */
[----:B------:R-:W-:Y:S02]  /*0700*/  USHF.L.U32 UR10, UR10, 0x1, URZ ;  /* 0x000000010a0a7899 */ /* 0x000fe400080006ff */
[----:B------:R-:W-:-:S04]  /*0710*/  UIADD3 UR4, UPT, UPT, -UR4, 0x100000, URZ ;  /* 0x0010000004047890 */ /* 0x000fc8000fffe1ff */
[----:B------:R-:W-:Y:S02]  /*0720*/  USHF.L.U32 UR5, UR4, 0xb, URZ ;  /* 0x0000000b04057899 */ /* 0x000fe400080006ff */
[----:B------:R-:W-:Y:S01]  /*0730*/  USHF.L.U32 UR4, UR4, 0x1, URZ ;  /* 0x0000000104047899 */ /* 0x000fe200080006ff */
[----:B------:R-:W-:Y:S01]  /*0740*/  ELECT P0, URZ, PT ;  /* 0x0000000000ff782f */ /* 0x000fe20003800000 */
[----:B-1----:R-:W-:Y:S01]  /*0750*/  ULEA UR6, UR6, UR7, 0x18 ;  /* 0x0000000706067291 */ /* 0x002fe2000f8ec0ff */
[----:B------:R-:W1:Y:S11]  /*0760*/  FENCE.VIEW.ASYNC.S ;  /* 0x00000000000073c6 */ /* 0x000e760000000000 */
[----:B-1----:R2:W1:Y:S01]  /*0770*/  SYNCS.EXCH.64 URZ, [UR6+0x50], UR10 ;  /* 0x0000500a06ff75b2 */ /* 0x0024620008000100 */
[----:B------:R2:W1:Y:S02]  /*0780*/  SYNCS.EXCH.64 URZ, [UR6+0x58], UR4 ;  /* 0x0000580406ff75b2 */ /* 0x0004640008000100 */
[----:B--2---:R-:W-:Y:S01]  /*0790*/  NOP ;  /* 0x0000000000007918 */ /* 0x004fe20000000000 */
.L_x_10:
[----:B------:R-:W2:Y:S01]  /*07a0*/  SHFL.IDX PT, R2, R104, RZ, 0x1f ;  /* 0x00001fff68027589 */ /* 0x000ea200000e0000 */
[----:B------:R-:W-:Y:S01]  /*07b0*/  NOP ;  /* 0x0000000000007918 */ /* 0x000fe20000000000 */
[----:B--2---:R-:W-:-:S13]  /*07c0*/  ISETP.NE.AND P0, PT, R2, 0x3, PT ;  /* 0x000000030200780c */ /* 0x004fda0003f05270 */
[----:B------:R-:W-:Y:S05]  /*07d0*/  @P0 BRA `(.L_x_11) ;  /* 0x0000000000300947 */ /* 0x000fea0003800000 */
[----:B-1----:R-:W1:Y:S01]  /*07e0*/  S2UR UR5, SR_CgaCtaId ;  /* 0x00000000000579c3 */ /* 0x002e620000008800 */
        /* <DEDUP_REMOVED lines=8> */
[----:B-1----:R2:W1:Y:S01]  /*0870*/  SYNCS.EXCH.64 URZ, [UR5+0x60], UR6 ;  /* 0x0000600605ff75b2 */ /* 0x0024620008000100 */
[----:B------:R2:W1:Y:S02]  /*0880*/  SYNCS.EXCH.64 URZ, [UR5+0x68], UR6 ;  /* 0x0000680605ff75b2 */ /* 0x0004640008000100 */
[----:B--2---:R-:W-:Y:S01]  /*0890*/  NOP ;  /* 0x0000000000007918 */ /* 0x004fe20000000000 */
.L_x_11:
[----:B------:R-:W2:Y:S01]  /*08a0*/  SHFL.IDX PT, R2, R104, RZ, 0x1f ;  /* 0x00001fff68027589 */ /* 0x000ea200000e0000 */
[----:B------:R-:W-:Y:S01]  /*08b0*/  NOP ;  /* 0x0000000000007918 */ /* 0x000fe20000000000 */
[----:B--2---:R-:W-:-:S13]  /*08c0*/  ISETP.NE.AND P0, PT, R2, 0x4, PT ;  /* 0x000000040200780c */ /* 0x004fda0003f05270 */
[----:B------:R-:W-:Y:S05]  /*08d0*/  @P0 BRA `(.L_x_12) ;  /* 0x00000000004c0947 */ /* 0x000fea0003800000 */
[----:B-1----:R-:W1:Y:S01]  /*08e0*/  S2UR UR5, SR_CgaCtaId ;  /* 0x00000000000579c3 */ /* 0x002e620000008800 */
[----:B------:R-:W-:Y:S01]  /*08f0*/  UMOV UR7, 0x100 ;  /* 0x0000010000077882 */ /* 0x000fe20000000000 */
[----:B------:R-:W-:Y:S01]  /*0900*/  UMOV UR6, 0x400 ;  /* 0x0000040000067882 */ /* 0x000fe20000000000 */
[----:B------:R-:W-:Y:S01]  /*0910*/  USEL UR7, UR7, 0xe0, UP2 ;  /* 0x000000e007077887 */ /* 0x000fe20009000000 */
[----:B------:R-:W-:Y:S01]  /*0920*/  UMOV UR4, 0x1 ;  /* 0x0000000100047882 */ /* 0x000fe20000000000 */
[----:B------:R-:W-:Y:S01]  /*0930*/  ELECT P0, URZ, PT ;  /* 0x0000000000ff782f */ /* 0x000fe20003800000 */
[----:B------:R-:W-:-:S04]  /*0940*/  UIADD3 UR10, UPT, UPT, -UR4, 0x100000, URZ ;  /* 0x00100000040a7890 */ /* 0x000fc8000fffe1ff */
[----:B------:R-:W-:Y:S02]  /*0950*/  USHF.L.U32 UR11, UR10, 0xb, URZ ;  /* 0x0000000b0a0b7899 */ /* 0x000fe400080006ff */
[----:B------:R-:W-:Y:S02]  /*0960*/  USHF.L.U32 UR10, UR10, 0x1, URZ ;  /* 0x000000010a0a7899 */ /* 0x000fe400080006ff */
[----:B-1----:R-:W-:Y:S02]  /*0970*/  ULEA UR5, UR5, UR6, 0x18 ;  /* 0x0000000605057291 */ /* 0x002fe4000f8ec0ff */
[----:B------:R-:W-:-:S04]  /*0980*/  UIADD3 UR6, UPT, UPT, -UR7, 0x100000, URZ ;  /* 0x0010000007067890 */ /* 0x000fc8000fffe1ff */
[----:B------:R-:W-:Y:S02]  /*0990*/  USHF.L.U32 UR7, UR6, 0xb, URZ ;  /* 0x0000000b06077899 */ /* 0x000fe400080006ff */
[----:B------:R-:W-:Y:S01]  /*09a0*/  USHF.L.U32 UR6, UR6, 0x1, URZ ;  /* 0x0000000106067899 */ /* 0x000fe200080006ff */
[----:B------:R-:W1:Y:S03]  /*09b0*/  FENCE.VIEW.ASYNC.S ;  /* 0x00000000000073c6 */ /* 0x000e660000000000 */
[----:B-1----:R2:W1:Y:S08]  /*09c0*/  SYNCS.EXCH.64 URZ, [UR5+0x70], UR10 ;  /* 0x0000700a05ff75b2 */ /* 0x0024700008000100 */
[----:B------:R2:W1:Y:S01]  /*09d0*/  SYNCS.EXCH.64 URZ, [UR5+0x80], UR6 ;  /* 0x0000800605ff75b2 */ /* 0x0004620008000100 */
[----:B------:R2:W1:Y:S01]  /*09e0*/  SYNCS.EXCH.64 URZ, [UR5+0x78], UR10 ;  /* 0x0000780a05ff75b2 */ /* 0x0004620008000100 */
[----:B------:R2:W1:Y:S02]  /*09f0*/  SYNCS.EXCH.64 URZ, [UR5+0x88], UR6 ;  /* 0x0000880605ff75b2 */ /* 0x0004640008000100 */
[----:B--2---:R-:W-:Y:S01]  /*0a00*/  NOP ;  /* 0x0000000000007918 */ /* 0x004fe20000000000 */
.L_x_12:
        /* <DEDUP_REMOVED lines=18> */
[----:B------:R2:W1:Y:S01]  /*0b30*/  SYNCS.EXCH.64 URZ, [UR6+0xb0], UR4 ;  /* 0x0000b00406ff75b2 */ /* 0x0004620008000100 */
[----:B------:R2:W1:Y:S01]  /*0b40*/  SYNCS.EXCH.64 URZ, [UR6+0x98], UR10 ;  /* 0x0000980a06ff75b2 */ /* 0x0004620008000100 */
[----:B------:R2:W1:Y:S01]  /*0b50*/  SYNCS.EXCH.64 URZ, [UR6+0xb8], UR4 ;  /* 0x0000b80406ff75b2 */ /* 0x0004620008000100 */
[----:B------:R2:W1:Y:S01]  /*0b60*/  SYNCS.EXCH.64 URZ, [UR6+0xa0], UR10 ;  /* 0x0000a00a06ff75b2 */ /* 0x0004620008000100 */
[----:B------:R2:W1:Y:S01]  /*0b70*/  SYNCS.EXCH.64 URZ, [UR6+0xc0], UR4 ;  /* 0x0000c00406ff75b2 */ /* 0x0004620008000100 */
[----:B------:R2:W1:Y:S01]  /*0b80*/  SYNCS.EXCH.64 URZ, [UR6+0xa8], UR10 ;  /* 0x0000a80a06ff75b2 */ /* 0x0004620008000100 */
[----:B------:R2:W1:Y:S02]  /*0b90*/  SYNCS.EXCH.64 URZ, [UR6+0xc8], UR4 ;  /* 0x0000c80406ff75b2 */ /* 0x0004640008000100 */
[----:B--2---:R-:W-:Y:S01]  /*0ba0*/  NOP ;  /* 0x0000000000007918 */ /* 0x004fe20000000000 */
.L_x_13:
        /* <DEDUP_REMOVED lines=14> */
[----:B------:R2:W1:Y:S01]  /*0c90*/  SYNCS.EXCH.64 URZ, [UR5+0xe0], UR6 ;  /* 0x0000e00605ff75b2 */ /* 0x0004620008000100 */
[----:B------:R2:W1:Y:S01]  /*0ca0*/  SYNCS.EXCH.64 URZ, [UR5+0xd8], UR6 ;  /* 0x0000d80605ff75b2 */ /* 0x0004620008000100 */
[----:B------:R2:W1:Y:S02]  /*0cb0*/  SYNCS.EXCH.64 URZ, [UR5+0xe8], UR6 ;  /* 0x0000e80605ff75b2 */ /* 0x0004640008000100 */
[----:B--2---:R-:W-:Y:S01]  /*0cc0*/  NOP ;  /* 0x0000000000007918 */ /* 0x004fe20000000000 */
.L_x_14:
[----:B-1----:R-:W1:Y:S01]  /*0cd0*/  S2UR UR5, SR_CTAID.X ;  /* 0x00000000000579c3 */ /* 0x002e620000002500 */
[----:B------:R-:W-:-:S05]  /*0ce0*/  CS2R.32 R97, SR_CgaSize ;  /* 0x0000000000617805 */ /* 0x000fca0000008a00 */
[----:B------:R-:W-:-:S05]  /*0cf0*/  IMAD R97, R97, -0xa0, RZ ;  /* 0xffffff6061617824 */ /* 0x000fca00078e02ff */
[----:B------:R-:W-:-:S14]  /*0d00*/  R2UR UR7, R97 ;  /* 0x00000000610772ca */ /* 0x000fdc00000e0000 */
[----:B------:R-:W2:Y:S01]  /*0d10*/  LDCU UR7, c[0x0][UR7+0x2b0] ;  /* 0x00005600070777ac */ /* 0x000ea20008000800 */
[----:B------:R-:W-:Y:S01]  /*0d20*/  NOP ;  /* 0x0000000000007918 */ /* 0x000fe20000000000 */
[----:B------:R-:W-:-:S05]  /*0d30*/  CS2R.32 R97, SR_CgaSize ;  /* 0x0000000000617805 */ /* 0x000fca0000008a00 */
[----:B------:R-:W-:-:S05]  /*0d40*/  IMAD R97, R97, -0xa0, RZ ;  /* 0xffffff6061617824 */ /* 0x000fca00078e02ff */
[----:B------:R-:W-:-:S14]  /*0d50*/  R2UR UR6, R97 ;  /* 0x00000000610672ca */ /* 0x000fdc00000e0000 */
[----:B------:R-:W3:Y:S01]  /*0d60*/  LDCU UR6, c[0x0][UR6+0x2b4] ;  /* 0x00005680060677ac */ /* 0x000ee20008000800 */
[----:B------:R-:W4:Y:S08]  /*0d70*/  S2UR UR4, SR_CTAID.Y ;  /* 0x00000000000479c3 */ /* 0x000f300000002600 */
[----:B------:R-:W3:Y:S01]  /*0d80*/  LDC R9, c[0x0][0xb24] ;  /* 0x0002c900ff097b82 */ /* 0x000ee20000000800 */
[----:B-1----:R-:W-:-:S02]  /*0d90*/  I2FP.F32.U32 R5, UR5 ;  /* 0x0000000500057c45 */ /* 0x002fc40008201000 */
[----:B------:R-:W-:-:S05]  /*0da0*/  CS2R.32 R3, SR_CgaSize ;  /* 0x0000000000037805 */ /* 0x000fca0000008a00 */
[----:B------:R-:W-:-:S06]  /*0db0*/  IMAD R3, R3, -0xa0, RZ ;  /* 0xffffff6003037824 */ /* 0x000fcc00078e02ff */
[----:B------:R-:W1:Y:S01]  /*0dc0*/  LDC R3, c[0x0][R3+0x2a0] ;  /* 0x0000a80003037b82 */ /* 0x000e620000000800 */
[----:B------:R-:W-:Y:S01]  /*0dd0*/  MOV R97, UR5 ;  /* 0x0000000500617c02 */ /* 0x000fe20008000f00 */
[----:B--2---:R-:W-:Y:S01]  /*0de0*/  FMUL R5, R5, UR7 ;  /* 0x0000000705057c20 */ /* 0x004fe20008400000 */
[----:B----4-:R-:W-:Y:S02]  /*0df0*/  I2FP.F32.U32 R4, UR4 ;  /* 0x0000000400047c45 */ /* 0x010fe40008201000 */
[----:B------:R-:W-:-:S05]  /*0e00*/  CS2R.32 R2, SR_CgaSize ;  /* 0x0000000000027805 */ /* 0x000fca0000008a00 */
[----:B------:R-:W-:-:S06]  /*0e10*/  IMAD R2, R2, -0xa0, RZ ;  /* 0xffffff6002027824 */ /* 0x000fcc00078e02ff */
[----:B------:R-:W2:Y:S01]  /*0e20*/  LDC R2, c[0x0][R2+0x2a4] ;  /* 0x0000a90002027b82 */ /* 0x000ea20000000800 */
[----:B------:R-:W4:Y:S01]  /*0e30*/  F2I.U32.TRUNC.NTZ R90, R5 ;  /* 0x00000005005a7305 */ /* 0x000f22000020f000 */
[----:B------:R-:W-:Y:S01]  /*0e40*/  MOV R91, UR4 ;  /* 0x00000004005b7c02 */ /* 0x000fe20008000f00 */
[----:B---3--:R-:W-:-:S05]  /*0e50*/  FMUL R4, R4, UR6 ;  /* 0x0000000604047c20 */ /* 0x008fca0008400000 */
[----:B------:R-:W-:Y:S01]  /*0e60*/  BAR.SYNC.DEFER_BLOCKING 0x0 ;  /* 0x0000000000007b1d */ /* 0x000fe20000010000 */
[----:B------:R-:W-:-:S05]  /*0e70*/  ISETP.GE.AND P0, PT, R9, 0x1, PT ;  /* 0x000000010900780c */ /* 0x000fca0003f06270 */
[----:B------:R-:W3:Y:S02]  /*0e80*/  F2I.U32.TRUNC.NTZ R79, R4 ;  /* 0x00000004004f7305 */ /* 0x000ee4000020f000 */
[----:B------:R-:W2:Y:S01]  /*0e90*/  S2UR UR36, SR_CTAID.Z ;  /* 0x00000000002479c3 */ /* 0x000ea20000002700 */
[----:B----4-:R-:W-:-:S05]  /*0ea0*/  IADD3 R90, PT, PT, -R90, RZ, RZ ;  /* 0x000000ff5a5a7210 */ /* 0x010fca0007ffe1ff */
[----:B-1----:R-:W-:Y:S01]  /*0eb0*/  IMAD R90, R3, R90, UR5 ;  /* 0x00000005035a7e24 */ /* 0x002fe2000f8e025a */
[----:B---3--:R-:W-:-:S05]  /*0ec0*/  IADD3 R79, PT, PT, -R79, RZ, RZ ;  /* 0x000000ff4f4f7210 */ /* 0x008fca0007ffe1ff */
[----:B--2---:R-:W-:Y:S01]  /*0ed0*/  IMAD R79, R2, R79, UR4 ;  /* 0x00000004024f7e24 */ /* 0x004fe2000f8e024f */
[----:B------:R-:W-:Y:S06]  /*0ee0*/  @!P0 BRA `(.L_x_15) ;  /* 0x0000000000b88947 */ /* 0x000fec0003800000 */
[----:B------:R-:W1:Y:S01]  /*0ef0*/  LDC.64 R4, c[0x0][0xb18] ;  /* 0x0002c600ff047b82 */ /* 0x000e620000000a00 */
[----:B------:R-:W-:-:S07]  /*0f00*/  ISETP.NE.AND P0, PT, R9, 0x1, PT ;  /* 0x000000010900780c */ /* 0x000fce0003f05270 */
[----:B------:R-:W2:Y:S08]  /*0f10*/  LDC R10, c[0x0][0xb0c] ;  /* 0x0002c300ff0a7b82 */ /* 0x000eb00000000800 */
[----:B------:R-:W3:Y:S08]  /*0f20*/  LDC R11, c[0x0][0x370] ;  /* 0x0000dc00ff0b7b82 */ /* 0x000ef00000000800 */
[----:B------:R-:W4:Y:S01]  /*0f30*/  LDC R12, c[0x0][0x374] ;  /* 0x0000dd00ff0c7b82 */ /* 0x000f220000000800 */
[----:B-1----:R-:W-:-:S07]  /*0f40*/  ISETP.NE.AND P1, PT, R4, 0x1, PT ;  /* 0x000000010400780c */ /* 0x002fce0003f25270 */
[----:B------:R-:W3:Y:S01]  /*0f50*/  LDC.64 R6, c[0x0][0xb10] ;  /* 0x0002c400ff067b82 */ /* 0x000ee20000000a00 */
[----:B--2---:R-:W-:-:S07]  /*0f60*/  ISETP.NE.AND P2, PT, R10, 0x1, PT ;  /* 0x000000010a00780c */ /* 0x004fce0003f45270 */
[----:B------:R-:W1:Y:S08]  /*0f70*/  LDC R8, c[0x0][0xb20] ;  /* 0x0002c800ff087b82 */ /* 0x000e700000000800 */
[----:B------:R-:W2:Y:S01]  /*0f80*/  LDC.64 R2, c[0x0][0xb28] ;  /* 0x0002ca00ff027b82 */ /* 0x000ea20000000a00 */
[----:B----4-:R-:W-:-:S04]  /*0f90*/  IMAD.HI.U32 R13, R12, R5, RZ ;  /* 0x000000050c0d7227 */ /* 0x010fc800078e00ff */
[----:B------:R-:W-:-:S04]  /*0fa0*/  IMAD.HI.U32 R5, R91, R5, RZ ;  /* 0x000000055b057227 */ /* 0x000fc800078e00ff */
[----:B---3--:R-:W-:-:S04]  /*0fb0*/  IMAD.HI.U32 R14, R11, R6, RZ ;  /* 0x000000060b0e7227 */ /* 0x008fc800078e00ff */
[----:B------:R-:W-:Y:S01]  /*0fc0*/  IMAD.HI.U32 R16, R97, R6, RZ ;  /* 0x0000000661107227 */ /* 0x000fe200078e00ff */
[-C--:B------:R-:W-:Y:S02]  /*0fd0*/  @P2 SHF.R.U32.HI R11, RZ, R7.reuse, R14 ;  /* 0x00000007ff0b2219 */ /* 0x080fe4000001160e */
[-C--:B-1----:R-:W-:Y:S02]  /*0fe0*/  @P1 SHF.R.U32.HI R12, RZ, R8.reuse, R13 ;  /* 0x00000008ff0c1219 */ /* 0x082fe4000001160d */
[----:B------:R-:W-:Y:S02]  /*0ff0*/  SHF.R.U32.HI R8, RZ, R8, R5 ;  /* 0x00000008ff087219 */ /* 0x000fe40000011605 */
[----:B------:R-:W-:Y:S02]  /*1000*/  SHF.R.U32.HI R16, RZ, R7, R16 ;  /* 0x00000007ff107219 */ /* 0x000fe40000011610 */
[----:B------:R-:W-:Y:S01]  /*1010*/  SEL R5, R91, R8, !P1 ;  /* 0x000000085b057207 */ /* 0x000fe20004800000 */
[----:B--2---:R-:W-:Y:S01]  /*1020*/  IMAD.HI.U32 R14, R12, R2, RZ ;  /* 0x000000020c0e7227 */ /* 0x004fe200078e00ff */
[----:B------:R-:W-:-:S03]  /*1030*/  SEL R7, R97, R16, !P2 ;  /* 0x0000001061077207 */ /* 0x000fc60005000000 */
[----:B------:R-:W-:Y:S01]  /*1040*/  IMAD.HI.U32 R6, R11, R2, RZ ;  /* 0x000000020b067227 */ /* 0x000fe200078e00ff */
[----:B------:R-:W-:-:S04]  /*1050*/  @P0 SHF.R.U32.HI R12, RZ, R3, R14 ;  /* 0x00000003ff0c0219 */ /* 0x000fc8000001160e */
[----:B------:R-:W-:Y:S01]  /*1060*/  @P0 SHF.R.U32.HI R11, RZ, R3, R6 ;  /* 0x00000003ff0b0219 */ /* 0x000fe20000011606 */
[----:B------:R-:W-:-:S04]  /*1070*/  IMAD R12, R12, R9, RZ ;  /* 0x000000090c0c7224 */ /* 0x000fc800078e02ff */
[----:B------:R-:W-:Y:S01]  /*1080*/  IMAD R6, R11, R9, RZ ;  /* 0x000000090b067224 */ /* 0x000fe200078e02ff */
[----:B------:R-:W-:-:S04]  /*1090*/  ISETP.GE.AND P1, PT, R5, R12, PT ;  /* 0x0000000c0500720c */ /* 0x000fc80003f26270 */
[----:B------:R-:W-:Y:S01]  /*10a0*/  ISETP.GE.OR P1, PT, R7, R6, P1 ;  /* 0x000000060700720c */ /* 0x000fe20000f26670 */
[----:B------:R-:W-:-:S05]  /*10b0*/  IMAD.HI.U32 R6, R5, R2, RZ ;  /* 0x0000000205067227 */ /* 0x000fca00078e00ff */
[----:B------:R-:W-:-:S04]  /*10c0*/  SHF.R.U32.HI R6, RZ, R3, R6 ;  /* 0x00000003ff067219 */ /* 0x000fc80000011606 */
[----:B------:R-:W-:-:S03]  /*10d0*/  SEL R6, R5, R6, !P0 ;  /* 0x0000000605067207 */ /* 0x000fc60004000000 */
[----:B------:R-:W-:Y:S01]  /*10e0*/  @!P1 IMAD.HI.U32 R8, R7, R2, RZ ;  /* 0x0000000207089227 */ /* 0x000fe200078e00ff */
[----:B------:R-:W-:-:S04]  /*10f0*/  IADD3 R2, PT, PT, -R6, RZ, RZ ;  /* 0x000000ff06027210 */ /* 0x000fc80007ffe1ff */
[----:B------:R-:W-:Y:S01]  /*1100*/  @!P1 SHF.R.U32.HI R8, RZ, R3, R8 ;  /* 0x00000003ff089219 */ /* 0x000fe20000011608 */
[----:B------:R-:W-:-:S03]  /*1110*/  IMAD R2, R9, R2, R5 ;  /* 0x0000000209027224 */ /* 0x000fc600078e0205 */
[----:B------:R-:W-:Y:S02]  /*1120*/  @!P1 SEL R3, R7, R8, !P0 ;  /* 0x0000000807039207 */ /* 0x000fe40004000000 */
[----:B------:R-:W-:-:S03]  /*1130*/  IADD3 R8, PT, PT, -R5, RZ, RZ ;  /* 0x000000ff05087210 */ /* 0x000fc60007ffe1ff */
[--C-:B------:R-:W-:Y:S02]  /*1140*/  @!P1 IMAD.IADD R6, R6, 0x1, -R3.reuse ;  /* 0x0000000106069824 */ /* 0x100fe400078e0a03 */
[----:B------:R-:W-:Y:S01]  /*1150*/  @!P1 IMAD R3, R2, R11, R3 ;  /* 0x0000000b02039224 */ /* 0x000fe200078e0203 */
[----:B------:R-:W-:Y:S01]  /*1160*/  IADD3 R2, PT, PT, -R7, RZ, RZ ;  /* 0x000000ff07027210 */ /* 0x000fe20007ffe1ff */
[----:B------:R-:W-:Y:S02]  /*1170*/  @!P1 IMAD R5, R6, R9, R7 ;  /* 0x0000000906059224 */ /* 0x000fe400078e0207 */
[----:B------:R-:W-:Y:S02]  /*1180*/  IMAD R8, R4, R8, R91 ;  /* 0x0000000804087224 */ /* 0x000fe400078e025b */
[----:B------:R-:W-:Y:S02]  /*1190*/  @!P1 IMAD.MOV.U32 R7, RZ, RZ, R3 ;  /* 0x000000ffff079224 */ /* 0x000fe400078e0003 */
[----:B------:R-:W-:-:S02]  /*11a0*/  IMAD R2, R10, R2, R97 ;  /* 0x000000020a027224 */ /* 0x000fc400078e0261 */
[----:B------:R-:W-:Y:S02]  /*11b0*/  IMAD R91, R5, R4, R8 ;  /* 0x00000004055b7224 */ /* 0x000fe400078e0208 */
[----:B------:R-:W-:Y:S02]  /*11c0*/  IMAD R97, R7, R10, R2 ;  /* 0x0000000a07617224 */ /* 0x000fe400078e0202 */
.L_x_15:
[----:B------:R-:W1:Y:S01]  /*11d0*/  LDCU UR4, c[0x0][0xb30] ;  /* 0x00016600ff0477ac */ /* 0x000e620008000800 */
[----:B------:R-:W2:Y:S08]  /*11e0*/  S2UR UR37, SR_CgaCtaId ;  /* 0x00000000002579c3 */ /* 0x000eb00000008800 */
[----:B------:R-:W3:Y:S01]  /*11f0*/  LDC R40, c[0x0][0xb24] ;  /* 0x0002c900ff287b82 */ /* 0x000ee20000000800 */
[----:B-1----:R-:W-:-:S09]  /*1200*/  UISETP.NE.AND UP1, UPT, UR4, 0x1, UPT ;  /* 0x000000010400788c */ /* 0x002fd2000bf25270 */
[----:B--2---:R-:W-:Y:S05]  /*1210*/  BRA.U UP1, `(.L_x_16) ;  /* 0x0000000101407547 */ /* 0x004fea000b800000 */
[----:B------:R-:W1:Y:S08]  /*1220*/  LDC.64 R4, c[0x0][0xb10] ;  /* 0x0002c400ff047b82 */ /* 0x000e700000000a00 */
[----:B------:R-:W2:Y:S08]  /*1230*/  LDC.64 R2, c[0x0][0xb18] ;  /* 0x0002c600ff027b82 */ /* 0x000eb00000000a00 */
[----:B------:R-:W4:Y:S08]  /*1240*/  LDC R6, c[0x0][0xb20] ;  /* 0x0002c800ff067b82 */ /* 0x000f300000000800 */
[----:B------:R-:W3:Y:S01]  /*1250*/  LDC R8, c[0x0][0xb0c] ;  /* 0x0002c300ff087b82 */ /* 0x000ee20000000800 */
[----:B-1----:R-:W-:-:S05]  /*1260*/  IMAD.HI.U32 R4, R97, R4, RZ ;  /* 0x0000000461047227 */ /* 0x002fca00078e00ff */
[----:B------:R-:W-:Y:S01]  /*1270*/  SHF.R.U32.HI R4, RZ, R5, R4 ;  /* 0x00000005ff047219 */ /* 0x000fe20000011604 */
[----:B--2---:R-:W-:Y:S01]  /*1280*/  IMAD.HI.U32 R3, R91, R3, RZ ;  /* 0x000000035b037227 */ /* 0x004fe200078e00ff */
[----:B------:R-:W-:-:S04]  /*1290*/  ISETP.NE.AND P0, PT, R2, 0x1, PT ;  /* 0x000000010200780c */ /* 0x000fc80003f05270 */
[----:B----4-:R-:W-:-:S04]  /*12a0*/  SHF.R.U32.HI R6, RZ, R6, R3 ;  /* 0x00000006ff067219 */ /* 0x010fc80000011603 */
[----:B------:R-:W-:Y:S02]  /*12b0*/  SEL R3, R91, R6, !P0 ;  /* 0x000000065b037207 */ /* 0x000fe40004000000 */
[----:B---3--:R-:W-:-:S04]  /*12c0*/  ISETP.NE.AND P1, PT, R8, 0x1, PT ;  /* 0x000000010800780c */ /* 0x008fc80003f25270 */
[----:B------:R-:W-:-:S05]  /*12d0*/  SEL R4, R97, R4, !P1 ;  /* 0x0000000461047207 */ /* 0x000fca0004800000 */
[----:B------:R-:W-:Y:S02]  /*12e0*/  IMAD.IADD R5, R3, 0x1, -R4 ;  /* 0x0000000103057824 */ /* 0x000fe400078e0a04 */
[----:B------:R-:W-:Y:S02]  /*12f0*/  IMAD.IADD R3, R4, 0x1, -R3 ;  /* 0x0000000104037824 */ /* 0x000fe400078e0a03 */
[----:B------:R-:W-:Y:S02]  /*1300*/  IMAD R97, R5, R8, R97 ;  /* 0x0000000805617224 */ /* 0x000fe400078e0261 */
[----:B------:R-:W-:-:S07]  /*1310*/  IMAD R91, R3, R2, R91 ;  /* 0x00000002035b7224 */ /* 0x000fce00078e025b */
.L_x_16:
[----:B------:R-:W-:Y:S01]  /*1320*/  BAR.SYNC.DEFER_BLOCKING 0x0 ;  /* 0x0000000000007b1d */ /* 0x000fe20000010000 */
[----:B------:R-:W-:Y:S01]  /*1330*/  UISETP.NE.AND UP1, UPT, UR8, 0x2, UPT ;  /* 0x000000020800788c */ /* 0x000fe2000bf25270 */
[----:B------:R-:W-:Y:S02]  /*1340*/  ISETP.NE.OR P5, PT, R0, 0x2, !P5 ;  /* 0x000000020000780c */ /* 0x000fe40006fa5670 */
[----:B------:R-:W-:-:S06]  /*1350*/  LOP3.LUT R2, R101, 0x1f, RZ, 0xc0, !PT ;  /* 0x0000001f65027812 */ /* 0x000fcc00078ec0ff */
[----:B------:R-:W-:Y:S05]  /*1360*/  BRA.U UP1, `(.L_x_17) ;  /* 0x0000001101787547 */ /* 0x000fea000b800000 */
[----:B------:R-:W1:Y:S01]  /*1370*/  LDCU UR13, c[0x0][0x38c] ;  /* 0x00007180ff0d77ac */ /* 0x000e620008000800 */
[----:B------:R-:W2:Y:S01]  /*1380*/  LDC R9, c[0x0][0x370] ;  /* 0x0000dc00ff097b82 */ /* 0x000ea20000000800 */
[----:B------:R-:W-:Y:S01]  /*1390*/  PLOP3.LUT P1, PT, PT, PT, UP2, 0x80, 0x8 ;  /* 0x000000000008781c */ /* 0x000fe20003f2f028 */
[----:B------:R-:W-:Y:S01]  /*13a0*/  IMAD.MOV.U32 R15, RZ, RZ, 0x1 ;  /* 0x00000001ff0f7424 */ /* 0x000fe200078e00ff */
[----:B------:R-:W-:Y:S01]  /*13b0*/  ISETP.EQ.OR P4, PT, R2, RZ, P5 ;  /* 0x000000ff0200720c */ /* 0x000fe20002f82670 */
[----:B------:R-:W-:Y:S01]  /*13c0*/  IMAD.MOV.U32 R14, RZ, RZ, RZ ;  /* 0x000000ffff0e7224 */ /* 0x000fe200078e00ff */
[----:B------:R-:W-:Y:S02]  /*13d0*/  PLOP3.LUT P1, PT, P1, PT, PT, 0x8, 0x80 ;  /* 0x000000000080781c */ /* 0x000fe40000f2e170 */
[----:B------:R-:W-:Y:S01]  /*13e0*/  CS2R R12, SRZ ;  /* 0x00000000000c7805 */ /* 0x000fe2000001ff00 */
[----:B------:R-:W-:Y:S01]  /*13f0*/  IMAD.MOV.U32 R10, RZ, RZ, 0x1 ;  /* 0x00000001ff0a7424 */ /* 0x000fe200078e00ff */
[----:B------:R-:W4:Y:S01]  /*1400*/  LDC R0, c[0x0][0x374] ;  /* 0x0000dd00ff007b82 */ /* 0x000f220000000800 */
[----:B------:R-:W2:Y:S01]  /*1410*/  LDCU.64 UR22, c[0x0][0x348] ;  /* 0x00006900ff1677ac */ /* 0x000ea20008000a00 */
[----:B------:R-:W-:Y:S01]  /*1420*/  UMOV UR6, URZ ;  /* 0x000000ff00067c82 */ /* 0x000fe20008000000 */
[----:B-1----:R-:W-:-:S04]  /*1430*/  UIADD3 UR5, UPT, UPT, UR13, 0x7f, URZ ;  /* 0x0000007f0d057890 */ /* 0x002fc8000fffe0ff */
[----:B------:R-:W-:-:S04]  /*1440*/  USHF.R.S32.HI UR4, URZ, 0x1f, UR5 ;  /* 0x0000001fff047899 */ /* 0x000fc80008011405 */
[----:B------:R-:W-:-:S04]  /*1450*/  ULEA.HI UR4, UR4, UR5, URZ, 0x7 ;  /* 0x0000000504047291 */ /* 0x000fc8000f8f38ff */
[----:B------:R-:W-:Y:S02]  /*1460*/  USHF.R.S32.HI UR15, URZ, 0x7, UR4 ;  /* 0x00000007ff0f7899 */ /* 0x000fe40008011404 */
[----:B------:R-:W-:Y:S02]  /*1470*/  UIADD3 UR4, UPT, UPT, UR13, -0x1, URZ ;  /* 0xffffffff0d047890 */ /* 0x000fe4000fffe0ff */
[----:B------:R-:W-:Y:S02]  /*1480*/  UISETP.LT.U32.AND UP0, UPT, UR15, 0x5, UPT ;  /* 0x000000050f00788c */ /* 0x000fe4000bf01070 */
[----:B------:R-:W-:Y:S02]  /*1490*/  UISETP.GE.U32.AND UP1, UPT, UR4, -0xff, UPT ;  /* 0xffffff010400788c */ /* 0x000fe4000bf26070 */
[----:B------:R-:W-:Y:S02]  /*14a0*/  USEL UR14, UR15, 0x5, UP0 ;  /* 0x000000050f0e7887 */ /* 0x000fe40008000000 */
[----:B------:R-:W-:-:S02]  /*14b0*/  UIADD3 UR13, UPT, UPT, UR13, 0xfe, URZ ;  /* 0x000000fe0d0d7890 */ /* 0x000fc4000fffe0ff */
[----:B------:R-:W-:Y:S02]  /*14c0*/  UIADD3 UR5, UPT, UPT, UR14, -0x1, URZ ;  /* 0xffffffff0e057890 */ /* 0x000fe4000fffe0ff */
[----:B------:R-:W-:-:S03]  /*14d0*/  UIADD3 UR7, UPT, UPT, UR15, -UR14, URZ ;  /* 0x8000000e0f077290 */ /* 0x000fc6000fffe0ff */
[----:B------:R-:W-:-:S04]  /*14e0*/  @UP1 UIADD3 UR5, UPT, UPT, UR14, URZ, URZ ;  /* 0x000000ff0e051290 */ /* 0x000fc8000fffe0ff */
[----:B--2---:R-:W-:-:S12]  /*14f0*/  UIADD3 UR5, UPT, UPT, UR5, 0x1, URZ ;  /* 0x0000000105057890 */ /* 0x004fd8000fffe0ff */
.L_x_35:
[----:B------:R-:W-:Y:S01]  /*1500*/  UISETP.NE.AND UP0, UPT, UR37, URZ, UPT ;  /* 0x000000ff2500728c */ /* 0x000fe2000bf05270 */
[----:B------:R-:W1:Y:S08]  /*1510*/  S2UR UR37, SR_CgaCtaId ;  /* 0x00000000002579c3 */ /* 0x000e700000008800 */
[----:B------:R-:W-:Y:S05]  /*1520*/  BRA.U UP0, `(.L_x_18) ;  /* 0x0000000100347547 */ /* 0x000fea000b800000 */
[----:B------:R-:W2:Y:S01]  /*1530*/  S2R R2, SR_CgaCtaId ;  /* 0x0000000000027919 */ /* 0x000ea20000008800 */
[----:B------:R-:W-:-:S04]  /*1540*/  MOV R3, 0x400 ;  /* 0x0000040000037802 */ /* 0x000fc80000000f00 */
[----:B--2---:R-:W-:Y:S02]  /*1550*/  LEA R3, R2, R3, 0x18 ;  /* 0x0000000302037211 */ /* 0x004fe400078ec0ff */
[----:B------:R-:W-:-:S03]  /*1560*/  SHF.L.U32 R2, R10, 0x1f, RZ ;  /* 0x0000001f0a027819 */ /* 0x000fc600000006ff */
[----:B------:R-:W-:-:S04]  /*1570*/  IMAD R3, R12, 0x8, R3 ;  /* 0x000000080c037824 */ /* 0x000fc800078e0203 */
[----:B------:R-:W2:Y:S02]  /*1580*/  SYNCS.PHASECHK.TRANS64.TRYWAIT P0, [R3+URZ+0xe0], R2 ;  /* 0x0000e002030075a7 */ /* 0x000ea400080011ff */
[----:B--2---:R-:W-:Y:S05]  /*1590*/  @!P0 BRA `(.L_x_19) ;  /* 0x0000004c001c8947 */ /* 0x004fea0003800000 */
.L_x_96:
[----:B------:R-:W-:Y:S01]  /*15a0*/  VIADD R12, R12, 0x1 ;  /* 0x000000010c0c7836 */ /* 0x000fe20000000000 */
[----:B------:R2:W-:Y:S04]  /*15b0*/  SYNCS.ARRIVE.TRANS64.A1T0 RZ, [R3+URZ+0xd0], RZ ;  /* 0x0000d0ff03ff79a7 */ /* 0x0005e800081000ff */
[----:B------:R-:W-:-:S04]  /*15c0*/  ISETP.NE.AND P0, PT, R12, 0x2, PT ;  /* 0x000000020c00780c */ /* 0x000fc80003f05270 */
[----:B------:R-:W-:Y:S02]  /*15d0*/  SEL R12, R12, RZ, P0 ;  /* 0x000000ff0c0c7207 */ /* 0x000fe40000000000 */
[----:B--2---:R-:W-:-:S04]  /*15e0*/  SEL R3, RZ, 0x1, P0 ;  /* 0x00000001ff037807 */ /* 0x004fc80000000000 */
[----:B------:R-:W-:-:S07]  /*15f0*/  LOP3.LUT R10, R10, R3, RZ, 0x3c, !PT ;  /* 0x000000030a0a7212 */ /* 0x000fce00078e3cff */
.L_x_18:
[----:B------:R-:W-:Y:S01]  /*1600*/  UMOV UR4, 0x400 ;  /* 0x0000040000047882 */ /* 0x000fe20000000000 */
[----:B------:R-:W-:Y:S01]  /*1610*/  SHF.L.U32 R2, R15, 0x1f, RZ ;  /* 0x0000001f0f027819 */ /* 0x000fe200000006ff */
[----:B-1----:R-:W-:Y:S01]  /*1620*/  ULEA UR4, UR37, UR4, 0x18 ;  /* 0x0000000425047291 */ /* 0x002fe2000f8ec0ff */
[----:B------:R-:W-:Y:S01]  /*1630*/  R2UR UR35, R97 ;  /* 0x00000000612372ca */ /* 0x000fe200000e0000 */
[----:B------:R-:W-:Y:S01]  /*1640*/  UISETP.GE.U32.AND UP0, UPT, UR13, 0xff, UPT ;  /* 0x000000ff0d00788c */ /* 0x000fe2000bf06070 */
[----:B------:R-:W-:Y:S01]  /*1650*/  R2UR UR11, R91 ;  /* 0x000000005b0b72ca */ /* 0x000fe200000e0000 */
[----:B------:R-:W-:Y:S01]  /*1660*/  ULEA UR8, UR6, UR4, 0x3 ;  /* 0x0000000406087291 */ /* 0x000fe2000f8e18ff */
[----:B------:R-:W-:-:S08]  /*1670*/  UMOV UR24, URZ ;  /* 0x000000ff00187c82 */ /* 0x000fd00008000000 */
[----:B------:R1:W2:Y:S01]  /*1680*/  SYNCS.PHASECHK.TRANS64.TRYWAIT P0, [UR8+0x28], R2 ;  /* 0x00002802ff0075a7 */ /* 0x0002a20008001108 */
[----:B------:R-:W-:Y:S02]  /*1690*/  USHF.L.U32 UR35, UR35, 0x6, URZ ;  /* 0x0000000623237899 */ /* 0x000fe400080006ff */
[----:B------:R-:W-:Y:S01]  /*16a0*/  USHF.L.U32 UR11, UR11, 0x6, URZ ;  /* 0x000000060b0b7899 */ /* 0x000fe200080006ff */
[----:B------:R-:W-:Y:S11]  /*16b0*/  BRA.U !UP0, `(.L_x_20) ;  /* 0x0000000108a47547 */ /* 0x000ff6000b800000 */
[----:B------:R-:W-:Y:S01]  /*16c0*/  UMOV UR16, URZ ;  /* 0x000000ff00107c82 */ /* 0x000fe20008000000 */
[----:B------:R-:W-:-:S05]  /*16d0*/  UMOV UR17, UR6 ;  /* 0x0000000600117c82 */ /* 0x000fca0008000000 */
.L_x_25:
[----:B-1----:R-:W-:Y:S01]  /*16e0*/  ULEA UR33, UR17, UR4, 0x3 ;  /* 0x0000000411217291 */ /* 0x002fe2000f8e18ff */
[----:B--2---:R-:W-:Y:S01]  /*16f0*/  @!P5 MOV R3, 0x4000 ;  /* 0x000040000003d802 */ /* 0x004fe20000000f00 */
[----:B--2---:R-:W-:Y:S10]  /*1700*/  @P0 BRA `(.L_x_21) ;  /* 0x00000000000c0947 */ /* 0x004ff40003800000 */
[----:B------:R-:W-:-:S04]  /*1710*/  SHF.L.U32 R5, R15, 0x1f, RZ ;  /* 0x0000001f0f057819 */ /* 0x000fc800000006ff */
[----:B------:R-:W2:Y:S02]  /*1720*/  SYNCS.PHASECHK.TRANS64.TRYWAIT P0, [UR33+0x28], R5 ;  /* 0x00002805ff0075a7 */ /* 0x000ea40008001121 */
[----:B--2---:R-:W-:Y:S05]  /*1730*/  @!P0 BRA `(.L_x_22) ;  /* 0x0000004800c88947 */ /* 0x004fea0003800000 */
.L_x_21:
[----:B------:R2:W-:Y:S01]  /*1740*/  @!P5 SYNCS.ARRIVE.TRANS64 RZ, [UR33], R3 ;  /* 0x00000003ffffd9a7 */ /* 0x0005e20008000021 */
[----:B------:R-:W-:Y:S04]  /*1750*/  BSSY.RECONVERGENT B0, `(.L_x_23) ;  /* 0x0000003000007945 */ /* 0x000fe80003800200 */
[----:B------:R-:W-:Y:S05]  /*1760*/  @P4 BRA `(.L_x_24) ;  /* 0x0000000000044947 */ /* 0x000fea0003800000 */
[----:B------:R-:W-:Y:S05]  /*1770*/  BPT.TRAP 0x1 ;  /* 0x000000040000795c */ /* 0x000fea0000300000 */
.L_x_24:
[----:B------:R-:W-:Y:S05]  /*1780*/  BSYNC.RECONVERGENT B0 ;  /* 0x0000000000007941 */ /* 0x000fea0003800200 */
.L_x_23:
[----:B------:R-:W-:Y:S02]  /*1790*/  UIADD3 UR6, UPT, UPT, UR17, 0x1, URZ ;  /* 0x0000000111067890 */ /* 0x000fe4000fffe0ff */
[----:B------:R-:W-:Y:S02]  /*17a0*/  UIADD3 UR26, UP1, UPT, UR22, 0x80, URZ ;  /* 0x00000080161a7890 */ /* 0x000fe4000ff3e0ff */
[----:B------:R-:W-:Y:S02]  /*17b0*/  UISETP.NE.AND UP0, UPT, UR6, 0x5, UPT ;  /* 0x000000050600788c */ /* 0x000fe4000bf05270 */
[----:B------:R-:W-:Y:S02]  /*17c0*/  USHF.L.U32 UR34, UR16, 0x7, URZ ;  /* 0x0000000710227899 */ /* 0x000fe400080006ff */
[----:B------:R-:W-:Y:S02]  /*17d0*/  USEL UR9, URZ, 0x1, UP0 ;  /* 0x00000001ff097887 */ /* 0x000fe40008000000 */
[----:B------:R-:W-:-:S02]  /*17e0*/  USEL UR6, UR6, URZ, UP0 ;  /* 0x000000ff06067287 */ /* 0x000fc40008000000 */
[----:B------:R-:W-:Y:S02]  /*17f0*/  UIADD3 UR20, UP0, UPT, UR22, 0x180, URZ ;  /* 0x0000018016147890 */ /* 0x000fe4000ff1e0ff */
[----:B------:R-:W-:Y:S01]  /*1800*/  ULEA UR8, UR6, UR4, 0x3 ;  /* 0x0000000406087291 */ /* 0x000fe2000f8e18ff */
[----:B------:R-:W-:Y:S01]  /*1810*/  LOP3.LUT R15, R15, UR9, RZ, 0x3c, !PT ;  /* 0x000000090f0f7c12 */ /* 0x000fe2000f8e3cff */
[----:B------:R-:W-:Y:S02]  /*1820*/  UIADD3.X UR27, UPT, UPT, URZ, UR23, URZ, UP1, !UPT ;  /* 0x00000017ff1b7290 */ /* 0x000fe40008ffe4ff */
[----:B------:R-:W-:Y:S01]  /*1830*/  UIADD3.X UR21, UPT, UPT, URZ, UR23, URZ, UP0, !UPT ;  /* 0x00000017ff157290 */ /* 0x000fe200087fe4ff */
[----:B-1----:R-:W-:Y:S01]  /*1840*/  SHF.L.U32 R2, R15, 0x1f, RZ ;  /* 0x0000001f0f027819 */ /* 0x002fe200000006ff */
[----:B------:R-:W-:Y:S01]  /*1850*/  UMOV UR18, 0x0 ;  /* 0x0000000000127882 */ /* 0x000fe20000000000 */
[----:B------:R-:W-:Y:S01]  /*1860*/  UMOV UR19, 0x10000000 ;  /* 0x1000000000137882 */ /* 0x000fe20000000000 */
[----:B------:R-:W-:Y:S01]  /*1870*/  UMOV UR12, UR36 ;  /* 0x00000024000c7c82 */ /* 0x000fe20008000000 */
[----:B------:R1:W1:Y:S01]  /*1880*/  SYNCS.PHASECHK.TRANS64.TRYWAIT P0, [UR8+0x28], R2 ;  /* 0x00002802ff0075a7 */ /* 0x0002620008001108 */
[----:B------:R-:W-:Y:S01]  /*1890*/  ULEA UR8, UR17, UR4, 0xd ;  /* 0x0000000411087291 */ /* 0x000fe2000f8e68ff */
[----:B------:R-:W-:Y:S01]  /*18a0*/  UMOV UR9, UR33 ;  /* 0x0000002100097c82 */ /* 0x000fe20008000000 */
[----:B------:R-:W-:-:S02]  /*18b0*/  UMOV UR10, UR34 ;  /* 0x00000022000a7c82 */ /* 0x000fc40008000000 */
[----:B------:R-:W-:Y:S02]  /*18c0*/  UIADD3 UR32, UPT, UPT, UR8, 0x2400, URZ ;  /* 0x0000240008207890 */ /* 0x000fe4000fffe0ff */
[----:B------:R-:W-:Y:S02]  /*18d0*/  UIADD3 UR8, UPT, UPT, UR8, 0xc400, URZ ;  /* 0x0000c40008087890 */ /* 0x000fe4000fffe0ff */
[----:B------:R-:W-:Y:S01]  /*18e0*/  UIADD3 UR16, UPT, UPT, UR16, 0x1, URZ ;  /* 0x0000000110107890 */ /* 0x000fe2000fffe0ff */
[----:B------:R-:W-:Y:S01]  /*18f0*/  UMOV UR24, UR5 ;  /* 0x0000000500187c82 */ /* 0x000fe20008000000 */
[----:B------:R-:W-:Y:S02]  /*1900*/  UMOV UR17, UR6 ;  /* 0x0000000600117c82 */ /* 0x000fe40008000000 */
[----:B------:R-:W-:Y:S01]  /*1910*/  UISETP.NE.AND UP0, UPT, UR16, UR5, UPT ;  /* 0x000000051000728c */ /* 0x000fe2000bf05270 */
[----:B------:R1:W-:Y:S02]  /*1920*/  UTMALDG.3D [UR32], [UR26], desc[UR18] ;  /* 0x000012201a0075b4 */ /* 0x0003e40008011000 */
[----:B------:R1:W-:Y:S06]  /*1930*/  UTMALDG.3D [UR8], [UR20], desc[UR18] ;  /* 0x00001208140075b4 */ /* 0x0003ec0008011000 */
[----:B------:R-:W-:Y:S05]  /*1940*/  BRA.U UP0, `(.L_x_25) ;  /* 0xfffffffd00647547 */ /* 0x000fea000b83ffff */
.L_x_20:
[----:B-1----:R-:W-:Y:S01]  /*1950*/  ULEA UR8, UR6, UR4, 0x3 ;  /* 0x0000000406087291 */ /* 0x002fe2000f8e18ff */
[----:B------:R-:W-:Y:S01]  /*1960*/  SHF.L.U32 R2, R15, 0x1f, RZ ;  /* 0x0000001f0f027819 */ /* 0x000fe200000006ff */
[----:B------:R-:W-:Y:S01]  /*1970*/  @!P1 SYNCS.ARRIVE.TRANS64.A1T0 RZ, [UR4+0x68], RZ ;  /* 0x000068ffffff99a7 */ /* 0x000fe20008100004 */
[----:B------:R-:W-:-:S06]  /*1980*/  UISETP.GT.AND UP0, UPT, UR15, UR14, UPT ;  /* 0x0000000e0f00728c */ /* 0x000fcc000bf04270 */
[----:B--2---:R1:W2:Y:S03]  /*1990*/  SYNCS.PHASECHK.TRANS64.TRYWAIT P0, [UR8+0x28], R2 ;  /* 0x00002802ff0075a7 */ /* 0x0042a60008001108 */
[----:B------:R-:W-:Y:S05]  /*19a0*/  BRA.U !UP0, `(.L_x_26) ;  /* 0x0000000108a87547 */ /* 0x000fea000b800000 */
[----:B------:R-:W-:Y:S01]  /*19b0*/  UIADD3 UR21, UPT, UPT, UR7, UR24, URZ ;  /* 0x0000001807157290 */ /* 0x000fe2000fffe0ff */
[----:B------:R-:W-:-:S11]  /*19c0*/  UMOV UR25, UR6 ;  /* 0x0000000600197c82 */ /* 0x000fd60008000000 */
.L_x_31:
[----:B-1----:R-:W-:Y:S01]  /*19d0*/  ULEA UR17, UR25, UR4, 0x3 ;  /* 0x0000000419117291 */ /* 0x002fe2000f8e18ff */
[----:B--2---:R-:W-:Y:S01]  /*19e0*/  @!P5 MOV R3, 0x4000 ;  /* 0x000040000003d802 */ /* 0x004fe20000000f00 */
[----:B--2---:R-:W-:Y:S10]  /*19f0*/  @P0 BRA `(.L_x_27) ;  /* 0x00000000000c0947 */ /* 0x004ff40003800000 */
[----:B------:R-:W-:-:S04]  /*1a00*/  SHF.L.U32 R5, R15, 0x1f, RZ ;  /* 0x0000001f0f057819 */ /* 0x000fc800000006ff */
[----:B------:R-:W2:Y:S02]  /*1a10*/  SYNCS.PHASECHK.TRANS64.TRYWAIT P0, [UR17+0x28], R5 ;  /* 0x00002805ff0075a7 */ /* 0x000ea40008001111 */
[----:B--2---:R-:W-:Y:S05]  /*1a20*/  @!P0 BRA `(.L_x_28) ;  /* 0x0000004800248947 */ /* 0x004fea0003800000 */
.L_x_27:
[----:B------:R2:W-:Y:S01]  /*1a30*/  @!P5 SYNCS.ARRIVE.TRANS64 RZ, [UR17], R3 ;  /* 0x00000003ffffd9a7 */ /* 0x0005e20008000011 */
[----:B------:R-:W-:Y:S04]  /*1a40*/  BSSY.RECONVERGENT B0, `(.L_x_29) ;  /* 0x0000003000007945 */ /* 0x000fe80003800200 */
[----:B------:R-:W-:Y:S05]  /*1a50*/  @P4 BRA `(.L_x_30) ;  /* 0x0000000000044947 */ /* 0x000fea0003800000 */
[----:B------:R-:W-:Y:S05]  /*1a60*/  BPT.TRAP 0x1 ;  /* 0x000000040000795c */ /* 0x000fea0000300000 */
.L_x_30:
[----:B------:R-:W-:Y:S05]  /*1a70*/  BSYNC.RECONVERGENT B0 ;  /* 0x0000000000007941 */ /* 0x000fea0003800200 */
.L_x_29:
        /* <DEDUP_REMOVED lines=20> */
[----:B------:R-:W-:Y:S01]  /*1bc0*/  UIADD3 UR8, UPT, UPT, UR8, 0xc400, URZ ;  /* 0x0000c40008087890 */ /* 0x000fe2000fffe0ff */
[----:B------:R-:W-:Y:S01]  /*1bd0*/  UMOV UR9, UR17 ;  /* 0x0000001100097c82 */ /* 0x000fe20008000000 */
[----:B------:R-:W-:Y:S01]  /*1be0*/  UMOV UR10, UR18 ;  /* 0x00000012000a7c82 */ /* 0x000fe20008000000 */
[----:B------:R-:W-:Y:S01]  /*1bf0*/  UIADD3 UR24, UPT, UPT, UR24, 0x1, URZ ;  /* 0x0000000118187890 */ /* 0x000fe2000fffe0ff */
[----:B------:R-:W-:-:S03]  /*1c00*/  UMOV UR25, UR6 ;  /* 0x0000000600197c82 */ /* 0x000fc60008000000 */
[----:B------:R1:W-:Y:S01]  /*1c10*/  UTMALDG.3D [UR16], [UR30], desc[UR26] ;  /* 0x00001a101e0075b4 */ /* 0x0003e20008011000 */
[----:B------:R-:W-:Y:S01]  /*1c20*/  UISETP.NE.AND UP0, UPT, UR24, UR21, UPT ;  /* 0x000000151800728c */ /* 0x000fe2000bf05270 */
[----:B------:R1:W-:Y:S08]  /*1c30*/  UTMALDG.3D [UR8], [UR28], desc[UR26] ;  /* 0x00001a081c0075b4 */ /* 0x0003f00008011000 */
[----:B------:R-:W-:Y:S05]  /*1c40*/  BRA.U UP0, `(.L_x_31) ;  /* 0xfffffffd00607547 */ /* 0x000fea000b83ffff */
.L_x_26:
[C---:B-1----:R-:W-:Y:S01]  /*1c50*/  LEA R2, R14.reuse, UR4, 0x3 ;  /* 0x000000040e027c11 */ /* 0x042fe2000f8e18ff */
[----:B------:R-:W-:Y:S01]  /*1c60*/  NOP ;  /* 0x0000000000007918 */ /* 0x000fe20000000000 */
[----:B--2---:R-:W-:Y:S02]  /*1c70*/  SHF.L.U32 R3, R13, 0x1f, RZ ;  /* 0x0000001f0d037819 */ /* 0x004fe400000006ff */
[----:B------:R-:W-:Y:S02]  /*1c80*/  LEA R4, R14, UR4, 0x4 ;  /* 0x000000040e047c11 */ /* 0x000fe4000f8e20ff */
[----:B------:R-:W1:Y:S02]  /*1c90*/  SYNCS.PHASECHK.TRANS64.TRYWAIT P0, [R2+URZ+0x70], R3 ;  /* 0x00007003020075a7 */ /* 0x000e6400080011ff */
[----:B-1----:R-:W-:Y:S05]  /*1ca0*/  @!P0 BRA `(.L_x_32) ;  /* 0x00000044009c8947 */ /* 0x002fea0003800000 */
.L_x_99:
[----:B------:R-:W2:Y:S01]  /*1cb0*/  LDS.128 R4, [R4+0x100] ;  /* 0x0001000004047984 */ /* 0x000ea20000000c00 */
[----:B---3--:R-:W-:Y:S01]  /*1cc0*/  ISETP.GE.AND P0, PT, R40, 0x1, PT ;  /* 0x000000012800780c */ /* 0x008fe20003f06270 */
[----:B-1----:R-:W-:Y:S01]  /*1cd0*/  VIADD R2, R2, 0x80 ;  /* 0x0000008002027836 */ /* 0x002fe20000000000 */
[----:B------:R-:W-:Y:S01]  /*1ce0*/  @!PT LDS RZ, [RZ] ;  /* 0x00000000fffff984 */ /* 0x000fe20000000800 */
[----:B------:R-:W-:Y:S01]  /*1cf0*/  @!PT LDS RZ, [RZ] ;  /* 0x00000000fffff984 */ /* 0x000fe20000000800 */
[----:B------:R-:W-:Y:S01]  /*1d00*/  @!PT LDS RZ, [RZ] ;  /* 0x00000000fffff984 */ /* 0x000fe20000000800 */
[----:B------:R-:W-:Y:S01]  /*1d10*/  @!PT LDS RZ, [RZ] ;  /* 0x00000000fffff984 */ /* 0x000fe20000000800 */
[----:B------:R1:W-:Y:S06]  /*1d20*/  MEMBAR.ALL.CTA ;  /* 0x0000000000007992 */ /* 0x0003ec0000008000 */
[----:B-1----:R-:W1:Y:S01]  /*1d30*/  FENCE.VIEW.ASYNC.S ;  /* 0x00000000000073c6 */ /* 0x002e620000000000 */
[----:B------:R-:W-:-:S04]  /*1d40*/  PRMT R2, RZ, 0x654, R2 ;  /* 0x00000654ff027816 */ /* 0x000fc80000000002 */
[----:B-1----:R1:W-:Y:S01]  /*1d50*/  SYNCS.ARRIVE.TRANS64.RED.A1T0 RZ, [R2+URZ], RZ ;  /* 0x000000ff02ff79a7 */ /* 0x0023e200081004ff */
[----:B--2---:R-:W-:-:S13]  /*1d60*/  LOP3.LUT P2, RZ, R6, 0x1, RZ, 0xc0, !PT ;  /* 0x0000000106ff7812 */ /* 0x004fda000784c0ff */
[----:B------:R-:W-:Y:S01]  /*1d70*/  @P2 SHF.R.U32.HI R3, RZ, 0x10, R5 ;  /* 0x00000010ff032819 */ /* 0x000fe20000011605 */
[----:B------:R-:W-:Y:S01]  /*1d80*/  VOTEU.ANY UP0, P2 ;  /* 0x0000000000ff7886 */ /* 0x000fe20001000100 */
[----:B------:R-:W-:Y:S02]  /*1d90*/  @P2 MOV R11, R4 ;  /* 0x00000004000b2202 */ /* 0x000fe40000000f00 */
[----:B------:R-:W-:Y:S02]  /*1da0*/  @P2 R2UR.BROADCAST UR8, R3 ;  /* 0x00000000030822ca */ /* 0x000fe400008e0000 */
[----:B------:R-:W-:-:S11]  /*1db0*/  @P2 LOP3.LUT R8, R5, 0xffff, RZ, 0xc0, !PT ;  /* 0x0000ffff05082812 */ /* 0x000fd600078ec0ff */
[----:B------:R-:W-:Y:S01]  /*1dc0*/  @UP0 UMOV UR36, UR8 ;  /* 0x0000000800240c82 */ /* 0x000fe20008000000 */
[----:B-1----:R-:W-:Y:S05]  /*1dd0*/  @!P0 BRA `(.L_x_33) ;  /* 0x0000000000b88947 */ /* 0x002fea0003800000 */
[----:B------:R-:W4:Y:S01]  /*1de0*/  LDC.64 R4, c[0x0][0xb18] ;  /* 0x0002c600ff047b82 */ /* 0x000f220000000a00 */
[----:B------:R-:W-:-:S07]  /*1df0*/  ISETP.NE.AND P3, PT, R40, 0x1, PT ;  /* 0x000000012800780c */ /* 0x000fce0003f65270 */
[----:B------:R-:W1:Y:S08]  /*1e00*/  LDC.64 R6, c[0x0][0xb10] ;  /* 0x0002c400ff067b82 */ /* 0x000e700000000a00 */
[----:B------:R-:W2:Y:S08]  /*1e10*/  LDC R16, c[0x0][0xb20] ;  /* 0x0002c800ff107b82 */ /* 0x000eb00000000800 */
[----:B------:R-:W3:Y:S01]  /*1e20*/  LDC R18, c[0x0][0xb0c] ;  /* 0x0002c300ff127b82 */ /* 0x000ee20000000800 */
[----:B----4-:R-:W-:Y:S01]  /*1e30*/  IMAD.HI.U32 R17, R0, R5, RZ ;  /* 0x0000000500117227 */ /* 0x010fe200078e00ff */
[----:B------:R-:W-:-:S03]  /*1e40*/  ISETP.NE.AND P0, PT, R4, 0x1, PT ;  /* 0x000000010400780c */ /* 0x000fc60003f05270 */
[----:B------:R-:W-:-:S03]  /*1e50*/  IMAD.HI.U32 R5, R8, R5, RZ ;  /* 0x0000000508057227 */ /* 0x000fc600078e00ff */
[----:B------:R-:W4:Y:S01]  /*1e60*/  LDC.64 R2, c[0x0][0xb28] ;  /* 0x0002ca00ff027b82 */ /* 0x000f220000000a00 */
[----:B-1----:R-:W-:-:S04]  /*1e70*/  IMAD.HI.U32 R20, R9, R6, RZ ;  /* 0x0000000609147227 */ /* 0x002fc800078e00ff */
[----:B------:R-:W-:Y:S01]  /*1e80*/  IMAD.HI.U32 R22, R11, R6, RZ ;  /* 0x000000060b167227 */ /* 0x000fe200078e00ff */
[----:B------:R-:W-:Y:S02]  /*1e90*/  SHF.R.U32.HI R20, RZ, R7, R20 ;  /* 0x00000007ff147219 */ /* 0x000fe40000011614 */
[-C--:B--2---:R-:W-:Y:S02]  /*1ea0*/  SHF.R.U32.HI R17, RZ, R16.reuse, R17 ;  /* 0x00000010ff117219 */ /* 0x084fe40000011611 */
[----:B------:R-:W-:Y:S02]  /*1eb0*/  SHF.R.U32.HI R5, RZ, R16, R5 ;  /* 0x00000010ff057219 */ /* 0x000fe40000011605 */
[----:B------:R-:W-:Y:S02]  /*1ec0*/  SEL R17, R0, R17, !P0 ;  /* 0x0000001100117207 */ /* 0x000fe40004000000 */
[----:B------:R-:W-:Y:S02]  /*1ed0*/  SHF.R.U32.HI R22, RZ, R7, R22 ;  /* 0x00000007ff167219 */ /* 0x000fe40000011616 */
[----:B---3--:R-:W-:-:S02]  /*1ee0*/  ISETP.NE.AND P1, PT, R18, 0x1, PT ;  /* 0x000000011200780c */ /* 0x008fc40003f25270 */
[----:B------:R-:W-:Y:S02]  /*1ef0*/  SEL R5, R8, R5, !P0 ;  /* 0x0000000508057207 */ /* 0x000fe40004000000 */
[----:B------:R-:W-:Y:S02]  /*1f00*/  SEL R19, R9, R20, !P1 ;  /* 0x0000001409137207 */ /* 0x000fe40004800000 */
[----:B------:R-:W-:Y:S01]  /*1f10*/  SEL R7, R11, R22, !P1 ;  /* 0x000000160b077207 */ /* 0x000fe20004800000 */
[----:B----4-:R-:W-:-:S04]  /*1f20*/  IMAD.HI.U32 R20, R17, R2, RZ ;  /* 0x0000000211147227 */ /* 0x010fc800078e00ff */
[----:B------:R-:W-:Y:S01]  /*1f30*/  IMAD.HI.U32 R6, R19, R2, RZ ;  /* 0x0000000213067227 */ /* 0x000fe200078e00ff */
[----:B------:R-:W-:-:S04]  /*1f40*/  @P3 SHF.R.U32.HI R17, RZ, R3, R20 ;  /* 0x00000003ff113219 */ /* 0x000fc80000011614 */
[----:B------:R-:W-:Y:S01]  /*1f50*/  @P3 SHF.R.U32.HI R19, RZ, R3, R6 ;  /* 0x00000003ff133219 */ /* 0x000fe20000011606 */
[----:B------:R-:W-:-:S04]  /*1f60*/  IMAD R17, R40, R17, RZ ;  /* 0x0000001128117224 */ /* 0x000fc800078e02ff */
[----:B------:R-:W-:Y:S01]  /*1f70*/  IMAD R6, R40, R19, RZ ;  /* 0x0000001328067224 */ /* 0x000fe200078e02ff */
[C---:B------:R-:W-:Y:S02]  /*1f80*/  ISETP.GE.AND P0, PT, R5.reuse, R17, PT ;  /* 0x000000110500720c */ /* 0x040fe40003f06270 */
[----:B------:R-:W-:Y:S02]  /*1f90*/  IADD3 R17, PT, PT, -R5, RZ, RZ ;  /* 0x000000ff05117210 */ /* 0x000fe40007ffe1ff */
[----:B------:R-:W-:Y:S01]  /*1fa0*/  ISETP.GE.OR P0, PT, R7, R6, P0 ;  /* 0x000000060700720c */ /* 0x000fe20000706670 */
[----:B------:R-:W-:-:S04]  /*1fb0*/  IMAD.HI.U32 R6, R5, R2, RZ ;  /* 0x0000000205067227 */ /* 0x000fc800078e00ff */
[----:B------:R-:W-:Y:S01]  /*1fc0*/  IMAD R8, R4, R17, R8 ;  /* 0x0000001104087224 */ /* 0x000fe200078e0208 */
[----:B------:R-:W-:-:S04]  /*1fd0*/  SHF.R.U32.HI R6, RZ, R3, R6 ;  /* 0x00000003ff067219 */ /* 0x000fc80000011606 */
[----:B------:R-:W-:-:S03]  /*1fe0*/  SEL R6, R5, R6, !P3 ;  /* 0x0000000605067207 */ /* 0x000fc60005800000 */
[----:B------:R-:W-:-:S04]  /*1ff0*/  @!P0 IMAD.HI.U32 R16, R7, R2, RZ ;  /* 0x0000000207108227 */ /* 0x000fc800078e00ff */
[----:B------:R-:W-:Y:S01]  /*2000*/  IMAD.MOV R2, RZ, RZ, -R6 ;  /* 0x000000ffff027224 */ /* 0x000fe200078e0a06 */
[----:B------:R-:W-:-:S03]  /*2010*/  @!P0 SHF.R.U32.HI R16, RZ, R3, R16 ;  /* 0x00000003ff108219 */ /* 0x000fc60000011610 */
[----:B------:R-:W-:Y:S01]  /*2020*/  IMAD R2, R40, R2, R5 ;  /* 0x0000000228027224 */ /* 0x000fe200078e0205 */
[----:B------:R-:W-:-:S05]  /*2030*/  @!P0 SEL R3, R7, R16, !P3 ;  /* 0x0000001007038207 */ /* 0x000fca0005800000 */
[--C-:B------:R-:W-:Y:S02]  /*2040*/  @!P0 IMAD.IADD R6, R6, 0x1, -R3.reuse ;  /* 0x0000000106068824 */ /* 0x100fe400078e0a03 */
[----:B------:R-:W-:Y:S01]  /*2050*/  @!P0 IMAD R3, R2, R19, R3 ;  /* 0x0000001302038224 */ /* 0x000fe200078e0203 */
[----:B------:R-:W-:Y:S01]  /*2060*/  IADD3 R2, PT, PT, -R7, RZ, RZ ;  /* 0x000000ff07027210 */ /* 0x000fe20007ffe1ff */
[----:B------:R-:W-:Y:S02]  /*2070*/  @!P0 IMAD R5, R40, R6, R7 ;  /* 0x0000000628058224 */ /* 0x000fe400078e0207 */
[----:B------:R-:W-:Y:S02]  /*2080*/  @!P0 IMAD.MOV.U32 R7, RZ, RZ, R3 ;  /* 0x000000ffff078224 */ /* 0x000fe400078e0003 */
[----:B------:R-:W-:Y:S02]  /*2090*/  IMAD R2, R18, R2, R11 ;  /* 0x0000000212027224 */ /* 0x000fe400078e020b */
[----:B------:R-:W-:-:S02]  /*20a0*/  IMAD R8, R5, R4, R8 ;  /* 0x0000000405087224 */ /* 0x000fc400078e0208 */
[----:B------:R-:W-:Y:S02]  /*20b0*/  IMAD R11, R7, R18, R2 ;  /* 0x00000012070b7224 */ /* 0x000fe400078e0202 */
.L_x_33:
[----:B------:R-:W1:Y:S02]  /*20c0*/  LDCU UR8, c[0x0][0xb30] ;  /* 0x00016600ff0877ac */ /* 0x000e640008000800 */
[----:B-1----:R-:W-:-:S09]  /*20d0*/  UISETP.NE.AND UP0, UPT, UR8, 0x1, UPT ;  /* 0x000000010800788c */ /* 0x002fd2000bf05270 */
[----:B------:R-:W-:Y:S05]  /*20e0*/  BRA.U UP0, `(.L_x_34) ;  /* 0x0000000100407547 */ /* 0x000fea000b800000 */
[----:B------:R-:W1:Y:S08]  /*20f0*/  LDC.64 R4, c[0x0][0xb10] ;  /* 0x0002c400ff047b82 */ /* 0x000e700000000a00 */
[----:B------:R-:W2:Y:S08]  /*2100*/  LDC.64 R2, c[0x0][0xb18] ;  /* 0x0002c600ff027b82 */ /* 0x000eb00000000a00 */
[----:B------:R-:W3:Y:S08]  /*2110*/  LDC R6, c[0x0][0xb20] ;  /* 0x0002c800ff067b82 */ /* 0x000ef00000000800 */
[----:B------:R-:W4:Y:S01]  /*2120*/  LDC R16, c[0x0][0xb0c] ;  /* 0x0002c300ff107b82 */ /* 0x000f220000000800 */
[----:B-1----:R-:W-:-:S05]  /*2130*/  IMAD.HI.U32 R4, R11, R4, RZ ;  /* 0x000000040b047227 */ /* 0x002fca00078e00ff */
[----:B------:R-:W-:Y:S01]  /*2140*/  SHF.R.U32.HI R4, RZ, R5, R4 ;  /* 0x00000005ff047219 */ /* 0x000fe20000011604 */
[----:B--2---:R-:W-:Y:S01]  /*2150*/  IMAD.HI.U32 R3, R8, R3, RZ ;  /* 0x0000000308037227 */ /* 0x004fe200078e00ff */
[----:B------:R-:W-:-:S04]  /*2160*/  ISETP.NE.AND P0, PT, R2, 0x1, PT ;  /* 0x000000010200780c */ /* 0x000fc80003f05270 */
[----:B---3--:R-:W-:-:S04]  /*2170*/  SHF.R.U32.HI R3, RZ, R6, R3 ;  /* 0x00000006ff037219 */ /* 0x008fc80000011603 */
[----:B------:R-:W-:Y:S02]  /*2180*/  SEL R3, R8, R3, !P0 ;  /* 0x0000000308037207 */ /* 0x000fe40004000000 */
[----:B----4-:R-:W-:-:S04]  /*2190*/  ISETP.NE.AND P1, PT, R16, 0x1, PT ;  /* 0x000000011000780c */ /* 0x010fc80003f25270 */
[----:B------:R-:W-:-:S05]  /*21a0*/  SEL R4, R11, R4, !P1 ;  /* 0x000000040b047207 */ /* 0x000fca0004800000 */
[----:B------:R-:W-:Y:S02]  /*21b0*/  IMAD.IADD R5, R3, 0x1, -R4 ;  /* 0x0000000103057824 */ /* 0x000fe400078e0a04 */
[----:B------:R-:W-:Y:S02]  /*21c0*/  IMAD.IADD R3, R4, 0x1, -R3 ;  /* 0x0000000104037824 */ /* 0x000fe400078e0a03 */
[----:B------:R-:W-:Y:S02]  /*21d0*/  IMAD R11, R5, R16, R11 ;  /* 0x00000010050b7224 */ /* 0x000fe400078e020b */
[----:B------:R-:W-:-:S07]  /*21e0*/  IMAD R8, R3, R2, R8 ;  /* 0x0000000203087224 */ /* 0x000fce00078e0208 */
.L_x_34:
[----:B------:R-:W-:Y:S01]  /*21f0*/  VIADD R14, R14, 0x1 ;  /* 0x000000010e0e7836 */ /* 0x000fe20000000000 */
[----:B------:R-:W-:Y:S01]  /*2200*/  PLOP3.LUT P1, PT, PT, PT, PT, 0x80, 0x8 ;  /* 0x000000000008781c */ /* 0x000fe20003f2f070 */
[----:B------:R-:W-:Y:S02]  /*2210*/  IMAD.IADD R97, R11, 0x1, R90 ;  /* 0x000000010b617824 */ /* 0x000fe400078e025a */
[----:B------:R-:W-:Y:S01]  /*2220*/  IMAD.IADD R91, R8, 0x1, R79 ;  /* 0x00000001085b7824 */ /* 0x000fe200078e024f */
[----:B------:R-:W-:-:S04]  /*2230*/  ISETP.NE.AND P0, PT, R14, 0x2, PT ;  /* 0x000000020e00780c */ /* 0x000fc80003f05270 */
[----:B------:R-:W-:Y:S02]  /*2240*/  SEL R2, RZ, 0x1, P0 ;  /* 0x00000001ff027807 */ /* 0x000fe40000000000 */
[----:B------:R-:W-:Y:S02]  /*2250*/  SEL R14, R14, RZ, P0 ;  /* 0x000000ff0e0e7207 */ /* 0x000fe40000000000 */
[----:B------:R-:W-:Y:S01]  /*2260*/  LOP3.LUT R13, R13, R2, RZ, 0x3c, !PT ;  /* 0x000000020d0d7212 */ /* 0x000fe200078e3cff */
[----:B------:R-:W-:Y:S06]  /*2270*/  @P2 BRA `(.L_x_35) ;  /* 0xfffffff000a02947 */ /* 0x000fec000383ffff */
[----:B------:R-:W-:Y:S01]  /*2280*/  UIADD3 UR4, UPT, UPT, UR4, 0x28, URZ ;  /* 0x0000002804047890 */ /* 0x000fe2000fffe0ff */
[----:B------:R-:W-:-:S03]  /*2290*/  SHF.L.U32 R3, R15, 0x1f, RZ ;  /* 0x0000001f0f037819 */ /* 0x000fc600000006ff */
[----:B------:R-:W-:-:S09]  /*22a0*/  ULEA UR5, UR6, UR4, 0x3 ;  /* 0x0000000406057291 */ /* 0x000fd2000f8e18ff */
[----:B------:R-:W1:Y:S02]  /*22b0*/  SYNCS.PHASECHK.TRANS64.TRYWAIT P0, [UR5], R3 ;  /* 0x00000003ff0075a7 */ /* 0x000e640008001105 */
[----:B-1----:R-:W-:Y:S05]  /*22c0*/  @!P0 BRA `(.L_x_36) ;  /* 0x0000004000288947 */ /* 0x002fea0003800000 */
.L_x_101:
[----:B------:R-:W-:-:S04]  /*22d0*/  UIADD3 UR6, UPT, UPT, UR6, 0x1, URZ ;  /* 0x0000000106067890 */ /* 0x000fc8000fffe0ff */
[----:B------:R-:W-:-:S04]  /*22e0*/  UISETP.NE.AND UP0, UPT, UR6, 0x5, UPT ;  /* 0x000000050600788c */ /* 0x000fc8000bf05270 */
[----:B------:R-:W-:Y:S02]  /*22f0*/  USEL UR7, URZ, 0x1, UP0 ;  /* 0x00000001ff077887 */ /* 0x000fe40008000000 */
[----:B------:R-:W-:-:S04]  /*2300*/  USEL UR6, UR6, URZ, UP0 ;  /* 0x000000ff06067287 */ /* 0x000fc80008000000 */
[----:B------:R-:W-:Y:S01]  /*2310*/  ULEA UR5, UR6, UR4, 0x3 ;  /* 0x0000000406057291 */ /* 0x000fe2000f8e18ff */
[----:B------:R-:W-:-:S04]  /*2320*/  LOP3.LUT R2, R15, UR7, RZ, 0x3c, !PT ;  /* 0x000000070f027c12 */ /* 0x000fc8000f8e3cff */
[----:B-1----:R-:W-:-:S04]  /*2330*/  SHF.L.U32 R3, R2, 0x1f, RZ ;  /* 0x0000001f02037819 */ /* 0x002fc800000006ff */
[----:B------:R-:W1:Y:S02]  /*2340*/  SYNCS.PHASECHK.TRANS64.TRYWAIT P0, [UR5], R3 ;  /* 0x00000003ff0075a7 */ /* 0x000e640008001105 */
[----:B-1----:R-:W-:Y:S05]  /*2350*/  @!P0 BRA `(.L_x_37) ;  /* 0x00000040001c8947 */ /* 0x002fea0003800000 */
.L_x_103:
        /* <DEDUP_REMOVED lines=9> */
.L_x_105:
        /* <DEDUP_REMOVED lines=9> */
.L_x_107:
[----:B------:R-:W-:-:S04]  /*2480*/  UIADD3 UR6, UPT, UPT, UR6, 0x1, URZ ;  /* 0x0000000106067890 */ /* 0x000fc8000fffe0ff */
[----:B------:R-:W-:-:S04]  /*2490*/  UISETP.NE.AND UP0, UPT, UR6, 0x5, UPT ;  /* 0x000000050600788c */ /* 0x000fc8000bf05270 */
[----:B------:R-:W-:Y:S02]  /*24a0*/  USEL UR5, URZ, 0x1, UP0 ;  /* 0x00000001ff057887 */ /* 0x000fe40008000000 */
[----:B------:R-:W-:-:S04]  /*24b0*/  USEL UR6, UR6, URZ, UP0 ;  /* 0x000000ff06067287 */ /* 0x000fc80008000000 */
[----:B------:R-:W-:Y:S01]  /*24c0*/  ULEA UR6, UR6, UR4, 0x3 ;  /* 0x0000000406067291 */ /* 0x000fe2000f8e18ff */
[----:B-1----:R-:W-:-:S04]  /*24d0*/  LOP3.LUT R3, R2, UR5, RZ, 0x3c, !PT ;  /* 0x0000000502037c12 */ /* 0x002fc8000f8e3cff */
[----:B------:R-:W-:Y:S01]  /*24e0*/  SHF.L.U32 R3, R3, 0x1f, RZ ;  /* 0x0000001f03037819 */ /* 0x000fe200000006ff */
[----:B----4-:R-:W-:-:S07]  /*24f0*/  IMAD.U32 R0, RZ, RZ, UR6 ;  /* 0x00000006ff007e24 */ /* 0x010fce000f8e00ff */
.L_x_40:
[----:B-1----:R1:W2:Y:S02]  /*2500*/  SYNCS.PHASECHK.TRANS64.TRYWAIT P0, [R0+URZ], R3 ;  /* 0x00000003000075a7 */ /* 0x0022a400080011ff */
[----:B--2---:R-:W-:Y:S05]  /*2510*/  @!P0 NANOSLEEP.SYNCS 0x989680 ;  /* 0x009896800000895d */ /* 0x004fea0003900000 */
[----:B------:R-:W2:Y:S02]  /*2520*/  @!P0 SYNCS.PHASECHK.TRANS64 P0, [R0+URZ], R3 ;  /* 0x00000003000085a7 */ /* 0x000ea400080010ff */
[----:B--2---:R-:W-:Y:S05]  /*2530*/  @P0 EXIT ;  /* 0x000000000000094d */ /* 0x004fea0003800000 */
[----:B------:R-:W-:Y:S05]  /*2540*/  BRA `(.L_x_40) ;  /* 0xfffffffc00ec7947 */ /* 0x000fea000383ffff */
.L_x_17:
[----:B------:R-:W-:-:S04]  /*2550*/  UISETP.NE.AND UP1, UPT, UR37, URZ, UPT ;  /* 0x000000ff2500728c */ /* 0x000fc8000bf25270 */
[----:B------:R-:W-:-:S09]  /*2560*/  UISETP.NE.OR UP1, UPT, UR8, 0x1, UP1 ;  /* 0x000000010800788c */ /* 0x000fd20008f25670 */
[----:B------:R-:W-:Y:S05]  /*2570*/  BRA.U UP1, `(.L_x_41) ;  /* 0x0000000501487547 */ /* 0x000fea000b800000 */
[----:B------:R-:W-:Y:S01]  /*2580*/  ISETP.NE.AND P2, PT, R2, RZ, PT ;  /* 0x000000ff0200720c */ /* 0x000fe20003f45270 */
[----:B------:R-:W-:Y:S01]  /*2590*/  IMAD.MOV.U32 R12, RZ, RZ, 0x1 ;  /* 0x00000001ff0c7424 */ /* 0x000fe200078e00ff */
[----:B------:R-:W-:Y:S02]  /*25a0*/  CS2R R10, SRZ ;  /* 0x00000000000a7805 */ /* 0x000fe4000001ff00 */
[----:B------:R-:W-:Y:S01]  /*25b0*/  CS2R R8, SRZ ;  /* 0x0000000000087805 */ /* 0x000fe2000001ff00 */
[----:B------:R-:W-:Y:S01]  /*25c0*/  UMOV UR4, 0x400 ;  /* 0x0000040000047882 */ /* 0x000fe20000000000 */
[----:B------:R-:W-:Y:S01]  /*25d0*/  UMOV UR6, URZ ;  /* 0x000000ff00067c82 */ /* 0x000fe20008000000 */
[----:B------:R-:W-:-:S12]  /*25e0*/  ULEA UR37, UR37, UR4, 0x18 ;  /* 0x0000000425257291 */ /* 0x000fd8000f8ec0ff */
.L_x_45:
[----:B------:R-:W-:Y:S02]  /*25f0*/  LEA R0, R8, UR37, 0x3 ;  /* 0x0000002508007c11 */ /* 0x000fe4000f8e18ff */
[----:B------:R-:W-:-:S03]  /*2600*/  SHF.L.U32 R5, R9, 0x1f, RZ ;  /* 0x0000001f09057819 */ /* 0x000fc600000006ff */
[----:B------:R-:W-:Y:S01]  /*2610*/  VIADD R4, R0, 0xe0 ;  /* 0x000000e000047836 */ /* 0x000fe20000000000 */
[----:B------:R-:W1:Y:S02]  /*2620*/  SYNCS.PHASECHK.TRANS64.TRYWAIT P0, [R0+URZ+0xd0], R5 ;  /* 0x0000d005000075a7 */ /* 0x000e6400080011ff */
[----:B-1----:R-:W-:Y:S05]  /*2630*/  @!P0 BRA `(.L_x_42) ;  /* 0x0000003c00ac8947 */ /* 0x002fea0003800000 */
.L_x_108:
[----:B------:R-:W-:Y:S01]  /*2640*/  ULEA UR5, UR6, UR37, 0x3 ;  /* 0x0000002506057291 */ /* 0x000fe2000f8e18ff */
[----:B------:R-:W-:Y:S02]  /*2650*/  PRMT R4, RZ, 0x654, R4 ;  /* 0x00000654ff047816 */ /* 0x000fe40000000004 */
[----:B-1----:R-:W-:Y:S01]  /*2660*/  SHF.L.U32 R5, R12, 0x1f, RZ ;  /* 0x0000001f0c057819 */ /* 0x002fe200000006ff */
[----:B------:R-:W-:Y:S01]  /*2670*/  UIADD3 UR4, UPT, UPT, UR5, 0x70, URZ ;  /* 0x0000007005047890 */ /* 0x000fe2000fffe0ff */
[----:B------:R1:W-:Y:S05]  /*2680*/  SYNCS.ARRIVE.TRANS64.RED.A1T0 RZ, [R4+URZ], RZ ;  /* 0x000000ff04ff79a7 */ /* 0x0003ea00081004ff */
[----:B------:R-:W-:Y:S01]  /*2690*/  IMAD.U32 R7, RZ, RZ, UR4 ;  /* 0x00000004ff077e24 */ /* 0x000fe2000f8e00ff */
[----:B------:R-:W2:Y:S04]  /*26a0*/  SYNCS.PHASECHK.TRANS64.TRYWAIT P0, [UR5+0x80], R5 ;  /* 0x00008005ff0075a7 */ /* 0x000ea80008001105 */
[----:B------:R-:W-:Y:S01]  /*26b0*/  PRMT R6, R2, 0x654, R7 ;  /* 0x0000065402067816 */ /* 0x000fe20000000007 */
[----:B-1----:R-:W-:Y:S01]  /*26c0*/  @!P2 IMAD.MOV.U32 R4, RZ, RZ, 0x10 ;  /* 0x00000010ff04a424 */ /* 0x002fe200078e00ff */
[----:B--2---:R-:W-:Y:S06]  /*26d0*/  @!P0 BRA `(.L_x_43) ;  /* 0x0000003c00988947 */ /* 0x004fec0003800000 */
.L_x_110:
[----:B------:R-:W-:Y:S01]  /*26e0*/  ULEA UR4, UR6, UR37, 0x4 ;  /* 0x0000002506047291 */ /* 0x000fe2000f8e20ff */
[----:B------:R-:W-:Y:S01]  /*26f0*/  SEL R3, R6, R3, !P2 ;  /* 0x0000000306037207 */ /* 0x000fe20005000000 */
[----:B------:R-:W-:Y:S01]  /*2700*/  UIADD3 UR5, UPT, UPT, UR5, 0x70, URZ ;  /* 0x0000007005057890 */ /* 0x000fe2000fffe0ff */
[----:B-1----:R-:W-:Y:S01]  /*2710*/  LEA R0, R11, UR37, 0x3 ;  /* 0x000000250b007c11 */ /* 0x002fe2000f8e18ff */
[----:B------:R-:W-:Y:S01]  /*2720*/  UIADD3 UR4, UPT, UPT, UR4, 0x100, URZ ;  /* 0x0000010004047890 */ /* 0x000fe2000fffe0ff */
[----:B------:R-:W-:Y:S01]  /*2730*/  SHF.L.U32 R5, R10, 0x1f, RZ ;  /* 0x0000001f0a057819 */ /* 0x000fe200000006ff */
[----:B------:R1:W-:Y:S01]  /*2740*/  @!P2 SYNCS.ARRIVE.TRANS64.RED RZ, [R3+URZ], R4 ;  /* 0x0000000403ffa9a7 */ /* 0x0003e200080004ff */
[----:B------:R-:W-:Y:S01]  /*2750*/  UIADD3 UR6, UPT, UPT, UR6, 0x1, URZ ;  /* 0x0000000106067890 */ /* 0x000fe2000fffe0ff */
[----:B------:R-:W-:-:S03]  /*2760*/  VIADD R8, R8, 0x1 ;  /* 0x0000000108087836 */ /* 0x000fc60000000000 */
[----:B------:R-:W-:Y:S02]  /*2770*/  UISETP.NE.AND UP0, UPT, UR6, 0x2, UPT ;  /* 0x000000020600788c */ /* 0x000fe4000bf05270 */
[----:B------:R-:W-:Y:S06]  /*2780*/  UGETNEXTWORKID.BROADCAST [UR4], [UR5] ;  /* 0x00000000040073ca */ /* 0x000fec0008000100 */
[----:B------:R-:W-:Y:S01]  /*2790*/  USEL UR4, URZ, 0x1, UP0 ;  /* 0x00000001ff047887 */ /* 0x000fe20008000000 */
[----:B------:R-:W-:Y:S01]  /*27a0*/  ISETP.NE.AND P0, PT, R8, 0x2, PT ;  /* 0x000000020800780c */ /* 0x000fe20003f05270 */
[----:B------:R-:W-:Y:S01]  /*27b0*/  USEL UR6, UR6, URZ, UP0 ;  /* 0x000000ff06067287 */ /* 0x000fe20008000000 */
[----:B------:R-:W2:Y:S03]  /*27c0*/  SYNCS.PHASECHK.TRANS64.TRYWAIT P1, [R0+URZ+0x70], R5 ;  /* 0x00007005000075a7 */ /* 0x000ea600080211ff */
[----:B------:R-:W-:Y:S01]  /*27d0*/  LOP3.LUT R12, R12, UR4, RZ, 0x3c, !PT ;  /* 0x000000040c0c7c12 */ /* 0x000fe2000f8e3cff */
[----:B-12---:R-:W-:Y:S07]  /*27e0*/  @!P1 BRA `(.L_x_44) ;  /* 0x0000003c006c9947 */ /* 0x006fee0003800000 */
.L_x_111:
[C---:B------:R-:W-:Y:S01]  /*27f0*/  LEA R4, R11.reuse, UR37, 0x4 ;  /* 0x000000250b047c11 */ /* 0x040fe2000f8e20ff */
[----:B-1----:R-:W-:Y:S01]  /*2800*/  VIADD R0, R0, 0x80 ;  /* 0x0000008000007836 */ /* 0x002fe20000000000 */
[----:B------:R-:W-:Y:S01]  /*2810*/  SEL R8, R8, RZ, P0 ;  /* 0x000000ff08087207 */ /* 0x000fe20000000000 */
[----:B------:R-:W-:-:S03]  /*2820*/  VIADD R11, R11, 0x1 ;  /* 0x000000010b0b7836 */ /* 0x000fc60000000000 */
[----:B------:R-:W1:Y:S01]  /*2830*/  LDS.128 R4, [R4+0x100] ;  /* 0x0001000004047984 */ /* 0x000e620000000c00 */
[----:B------:R-:W-:Y:S02]  /*2840*/  PRMT R0, RZ, 0x654, R0 ;  /* 0x00000654ff007816 */ /* 0x000fe40000000000 */
[C---:B------:R-:W-:Y:S01]  /*2850*/  ISETP.NE.AND P1, PT, R11.reuse, 0x2, PT ;  /* 0x000000020b00780c */ /* 0x040fe20003f25270 */
[----:B------:R-:W-:Y:S01]  /*2860*/  @!PT LDS RZ, [RZ] ;  /* 0x00000000fffff984 */ /* 0x000fe20000000800 */
[----:B------:R-:W-:Y:S01]  /*2870*/  @!PT LDS RZ, [RZ] ;  /* 0x00000000fffff984 */ /* 0x000fe20000000800 */
[----:B------:R-:W-:Y:S01]  /*2880*/  @!PT LDS RZ, [RZ] ;  /* 0x00000000fffff984 */ /* 0x000fe20000000800 */
[----:B------:R-:W-:Y:S01]  /*2890*/  @!PT LDS RZ, [RZ] ;  /* 0x00000000fffff984 */ /* 0x000fe20000000800 */
[----:B------:R2:W-:Y:S06]  /*28a0*/  MEMBAR.ALL.CTA ;  /* 0x0000000000007992 */ /* 0x0005ec0000008000 */
[----:B--2---:R-:W2:Y:S01]  /*28b0*/  FENCE.VIEW.ASYNC.S ;  /* 0x00000000000073c6 */ /* 0x004ea20000000000 */
[----:B------:R-:W-:Y:S01]  /*28c0*/  SEL R11, R11, RZ, P1 ;  /* 0x000000ff0b0b7207 */ /* 0x000fe20000800000 */
[----:B--2---:R2:W-:Y:S01]  /*28d0*/  SYNCS.ARRIVE.TRANS64.RED.A1T0 RZ, [R0+URZ], RZ ;  /* 0x000000ff00ff79a7 */ /* 0x0045e200081004ff */
[----:B-1----:R-:W-:-:S02]  /*28e0*/  LOP3.LUT P3, RZ, R6, 0x1, RZ, 0xc0, !PT ;  /* 0x0000000106ff7812 */ /* 0x002fc4000786c0ff */
[----:B------:R-:W-:-:S04]  /*28f0*/  SEL R5, RZ, 0x1, P1 ;  /* 0x00000001ff057807 */ /* 0x000fc80000800000 */
[----:B------:R-:W-:Y:S02]  /*2900*/  LOP3.LUT R10, R10, R5, RZ, 0x3c, !PT ;  /* 0x000000050a0a7212 */ /* 0x000fe400078e3cff */
[----:B--2---:R-:W-:-:S04]  /*2910*/  SEL R0, RZ, 0x1, P0 ;  /* 0x00000001ff007807 */ /* 0x004fc80000000000 */
[----:B------:R-:W-:Y:S01]  /*2920*/  LOP3.LUT R9, R9, R0, RZ, 0x3c, !PT ;  /* 0x0000000009097212 */ /* 0x000fe200078e3cff */
[----:B------:R-:W-:Y:S06]  /*2930*/  @P3 BRA `(.L_x_45) ;  /* 0xfffffffc002c3947 */ /* 0x000fec000383ffff */
[----:B------:R-:W-:Y:S01]  /*2940*/  ULEA UR5, UR6, UR37, 0x3 ;  /* 0x0000002506057291 */ /* 0x000fe2000f8e18ff */
[----:B------:R-:W-:-:S08]  /*2950*/  SHF.L.U32 R3, R12, 0x1f, RZ ;  /* 0x0000001f0c037819 */ /* 0x000fd000000006ff */
[----:B------:R-:W1:Y:S02]  /*2960*/  SYNCS.PHASECHK.TRANS64 P0, [UR5+0x80], R3 ;  /* 0x00008003ff0075a7 */ /* 0x000e640008001005 */
[----:B-1----:R-:W-:Y:S05]  /*2970*/  @P0 BRA `(.L_x_46) ;  /* 0x0000000000080947 */ /* 0x002fea0003800000 */
[----:B------:R-:W1:Y:S02]  /*2980*/  SYNCS.PHASECHK.TRANS64.TRYWAIT P0, [UR5+0x80], R3 ;  /* 0x00008003ff0075a7 */ /* 0x000e640008001105 */
[----:B-1----:R-:W-:Y:S05]  /*2990*/  @!P0 BRA `(.L_x_47) ;  /* 0x0000003c00148947 */ /* 0x002fea0003800000 */
.L_x_46:
[----:B------:R-:W-:-:S04]  /*29a0*/  UIADD3 UR4, UPT, UPT, UR6, 0x1, URZ ;  /* 0x0000000106047890 */ /* 0x000fc8000fffe0ff */
[----:B------:R-:W-:-:S04]  /*29b0*/  UISETP.NE.AND UP0, UPT, UR4, 0x2, UPT ;  /* 0x000000020400788c */ /* 0x000fc8000bf05270 */
[----:B------:R-:W-:Y:S02]  /*29c0*/  USEL UR7, URZ, 0x1, UP0 ;  /* 0x00000001ff077887 */ /* 0x000fe40008000000 */
[----:B------:R-:W-:-:S04]  /*29d0*/  USEL UR4, UR4, URZ, UP0 ;  /* 0x000000ff04047287 */ /* 0x000fc80008000000 */
[----:B------:R-:W-:Y:S01]  /*29e0*/  ULEA UR4, UR4, UR37, 0x3 ;  /* 0x0000002504047291 */ /* 0x000fe2000f8e18ff */
[----:B-1----:R-:W-:-:S04]  /*29f0*/  LOP3.LUT R3, R12, UR7, RZ, 0x3c, !PT ;  /* 0x000000070c037c12 */ /* 0x002fc8000f8e3cff */
[----:B------:R-:W-:-:S04]  /*2a00*/  SHF.L.U32 R0, R3, 0x1f, RZ ;  /* 0x0000001f03007819 */ /* 0x000fc800000006ff */
[----:B------:R-:W1:Y:S02]  /*2a10*/  SYNCS.PHASECHK.TRANS64 P0, [UR4+0x80], R0 ;  /* 0x00008000ff0075a7 */ /* 0x000e640008001004 */
[----:B-1----:R-:W-:Y:S05]  /*2a20*/  @P0 EXIT ;  /* 0x000000000000094d */ /* 0x002fea0003800000 */
[----:B------:R-:W-:Y:S02]  /*2a30*/  SHF.L.U32 R3, R3, 0x1f, RZ ;  /* 0x0000001f03037819 */ /* 0x000fe400000006ff */
[----:B------:R-:W-:-:S07]  /*2a40*/  MOV R0, UR4 ;  /* 0x0000000400007c02 */ /* 0x000fce0008000f00 */
.L_x_48:
[----:B-1----:R1:W2:Y:S02]  /*2a50*/  SYNCS.PHASECHK.TRANS64.TRYWAIT P0, [R0+URZ+0x80], R3 ;  /* 0x00008003000075a7 */ /* 0x0022a400080011ff */
[----:B--2---:R-:W-:Y:S05]  /*2a60*/  @!P0 NANOSLEEP.SYNCS 0x989680 ;  /* 0x009896800000895d */ /* 0x004fea0003900000 */
[----:B------:R-:W2:Y:S02]  /*2a70*/  @!P0 SYNCS.PHASECHK.TRANS64 P0, [R0+URZ+0x80], R3 ;  /* 0x00008003000085a7 */ /* 0x000ea400080010ff */
[----:B--2---:R-:W-:Y:S05]  /*2a80*/  @P0 EXIT ;  /* 0x000000000000094d */ /* 0x004fea0003800000 */
[----:B------:R-:W-:Y:S05]  /*2a90*/  BRA `(.L_x_48) ;  /* 0xfffffffc00ec7947 */ /* 0x000fea000383ffff */
.L_x_41:
[----:B------:R-:W-:-:S09]  /*2aa0*/  UISETP.NE.AND UP1, UPT, UR8, URZ, UPT ;  /* 0x000000ff0800728c */ /* 0x000fd2000bf25270 */
[----:B------:R-:W-:Y:S05]  /*2ab0*/  BRA.U UP1, `(.L_x_49) ;  /* 0x0000000d01cc7547 */ /* 0x000fea000b800000 */
[----:B------:R-:W-:Y:S01]  /*2ac0*/  UMOV UR4, 0x40 ;  /* 0x0000004000047882 */ /* 0x000fe20000000000 */
[----:B------:R-:W-:Y:S01]  /*2ad0*/  NOP ;  /* 0x0000000000007918 */ /* 0x000fe20000000000 */
[----:B------:R-:W-:Y:S01]  /*2ae0*/  ULEA UR4, UR37, UR4, 0x18 ;  /* 0x0000000425047291 */ /* 0x000fe2000f8ec0ff */
[----:B------:R-:W-:Y:S02]  /*2af0*/  UMOV UR5, 0x400 ;  /* 0x0000040000057882 */ /* 0x000fe40000000000 */
[----:B------:R-:W-:-:S06]  /*2b00*/  ULEA UR37, UR37, UR5, 0x18 ;  /* 0x0000000525257291 */ /* 0x000fcc000f8ec0ff */
[----:B------:R-:W1:Y:S02]  /*2b10*/  LDS.U8 R0, [UR4+0x1c] ;  /* 0x00001c04ff007984 */ /* 0x000e640008000000 */
[----:B-1----:R-:W-:-:S13]  /*2b20*/  ISETP.NE.AND P0, PT, R0, RZ, PT ;  /* 0x000000ff0000720c */ /* 0x002fda0003f05270 */
[----:B------:R-:W-:Y:S05]  /*2b30*/  @P0 BRA `(.L_x_50) ;  /* 0x0000000000580947 */ /* 0x000fea0003800000 */
[----:B------:R-:W-:-:S13]  /*2b40*/  ELECT P0, URZ, PT ;  /* 0x0000000000ff782f */ /* 0x000fda0003800000 */
[----:B------:R-:W-:Y:S05]  /*2b50*/  @!P0 BRA `(.L_x_51) ;  /* 0x0000000000608947 */ /* 0x000fea0003800000 */
[----:B------:R-:W-:Y:S01]  /*2b60*/  UMOV UR5, 0x10 ;  /* 0x0000001000057882 */ /* 0x000fe20000000000 */
[----:B------:R-:W-:Y:S01]  /*2b70*/  HFMA2 R0, -RZ, RZ, 0, 5.9604644775390625e-08 ;  /* 0x00000001ff007431 */ /* 0x000fe200000001ff */
[----:B------:R-:W-:-:S03]  /*2b80*/  MOV R2, 0xffff ;  /* 0x0000ffff00027802 */ /* 0x000fc60000000f00 */
[----:B------:R-:W-:Y:S04]  /*2b90*/  DEPBAR.LE SB1, 0x36 ;  /* 0x00009d800000791a */ /* 0x000fe80000000000 */
[----:B------:R-:W1:Y:S02]  /*2ba0*/  UTCATOMSWS.FIND_AND_SET.ALIGN UP0, UR5, UR5 ;  /* 0x00000005000575e3 */ /* 0x000e640008000800 */
[----:B-1----:R-:W-:Y:S01]  /*2bb0*/  MOV R3, UR5 ;  /* 0x0000000500037c02 */ /* 0x002fe20008000f00 */
[----:B------:R-:W-:Y:S06]  /*2bc0*/  BRA.U UP0, `(.L_x_52) ;  /* 0x0000000100187547 */ /* 0x000fec000b800000 */
.L_x_53:
[----:B------:R-:W-:Y:S05]  /*2bd0*/  NANOSLEEP 0x64 ;  /* 0x000000640000795d */ /* 0x000fea0003800000 */
[----:B------:R-:W-:-:S05]  /*2be0*/  UMOV UR5, 0x10 ;  /* 0x0000001000057882 */ /* 0x000fca0000000000 */
[----:B------:R-:W-:Y:S04]  /*2bf0*/  DEPBAR.LE SB1, 0x36 ;  /* 0x00009d800000791a */ /* 0x000fe80000000000 */
[----:B------:R-:W1:Y:S02]  /*2c00*/  UTCATOMSWS.FIND_AND_SET.ALIGN UP0, UR5, UR5 ;  /* 0x00000005000575e3 */ /* 0x000e640008000800 */
[----:B-1----:R-:W-:Y:S01]  /*2c10*/  MOV R3, UR5 ;  /* 0x0000000500037c02 */ /* 0x002fe20008000f00 */
[----:B------:R-:W-:Y:S05]  /*2c20*/  BRA.U !UP0, `(.L_x_53) ;  /* 0xfffffffd08e87547 */ /* 0x000fea000b83ffff */
.L_x_52:
[-C--:B------:R-:W-:Y:S02]  /*2c30*/  SHF.L.U32 R2, R2, R3.reuse, RZ ;  /* 0x0000000302027219 */ /* 0x080fe400000006ff */
[----:B------:R-:W-:Y:S01]  /*2c40*/  SHF.L.U32 R0, R0, R3, RZ ;  /* 0x0000000300007219 */ /* 0x000fe200000006ff */
[----:B------:R-:W-:Y:S02]  /*2c50*/  IMAD.SHL.U32 R3, R3, 0x20, RZ ;  /* 0x0000002003037824 */ /* 0x000fe400078e00ff */
[----:B------:R1:W-:Y:S04]  /*2c60*/  ATOMS.OR RZ, [UR4+0x14], R2 ;  /* 0x00001402ffff798c */ /* 0x0003e8000b000004 */
[----:B------:R1:W-:Y:S04]  /*2c70*/  ATOMS.OR RZ, [UR4+0x18], R0 ;  /* 0x00001800ffff798c */ /* 0x0003e8000b000004 */
[----:B------:R1:W-:Y:S01]  /*2c80*/  STS [UR37+0x120], R3 ;  /* 0x00012003ff007988 */ /* 0x0003e20008000825 */
[----:B------:R-:W-:Y:S05]  /*2c90*/  BRA `(.L_x_51) ;  /* 0x0000000000107947 */ /* 0x000fea0003800000 */
.L_x_50:
[----:B------:R-:W-:Y:S02]  /*2ca0*/  MOV R0, 0xffffffff ;  /* 0xffffffff00007802 */ /* 0x000fe40000000f00 */
[----:B------:R-:W-:-:S03]  /*2cb0*/  MOV R2, 0x2ce0 ;  /* 0x00002ce000027802 */ /* 0x000fc60000000f00 */
[----:B------:R1:W-:Y:S04]  /*2cc0*/  STS [UR37+0x120], R0 ;  /* 0x00012000ff007988 */ /* 0x0003e80008000825 */
[----:B-1-3-5:R-:W-:Y:S05]  /*2cd0*/  CALL.REL.NOINC `($__internal_1_$__cuda_sm10x_tcgen05_guardrail_trap_phase_invalid_during_alloc) ;  /* 0x0000003c00907944 */ /* 0x02afea0003c00000 */
.L_x_51:
[----:B------:R-:W-:Y:S05]  /*2ce0*/  WARPSYNC.ALL ;  /* 0x0000000000007948 */ /* 0x000fea0003800000 */
[----:B------:R-:W2:Y:S01]  /*2cf0*/  S2UR UR5, SR_CgaCtaId ;  /* 0x00000000000579c3 */ /* 0x000ea20000008800 */
[----:B------:R-:W-:Y:S01]  /*2d00*/  UMOV UR4, 0x400 ;  /* 0x0000040000047882 */ /* 0x000fe20000000000 */
[----:B------:R-:W-:-:S06]  /*2d10*/  NOP ;  /* 0x0000000000007918 */ /* 0x000fcc0000000000 */
[----:B------:R-:W-:Y:S06]  /*2d20*/  BAR.ARV 0x6, 0xa0 ;  /* 0x0182800000007b1d */ /* 0x000fec0000002000 */
[----:B------:R-:W4:Y:S01]  /*2d30*/  LDCU UR7, c[0x0][0x38c] ;  /* 0x00007180ff0777ac */ /* 0x000f220008000800 */
[----:B------:R-:W-:Y:S01]  /*2d40*/  IMAD.MOV.U32 R11, RZ, RZ, 0x1 ;  /* 0x00000001ff0b7424 */ /* 0x000fe200078e00ff */
[----:B------:R-:W-:Y:S01]  /*2d50*/  CS2R R8, SRZ ;  /* 0x0000000000087805 */ /* 0x000fe2000001ff00 */
[----:B------:R-:W-:Y:S01]  /*2d60*/  IMAD.MOV.U32 R10, RZ, RZ, RZ ;  /* 0x000000ffff0a7224 */ /* 0x000fe200078e00ff */
[----:B------:R-:W3:Y:S01]  /*2d70*/  LDCU UR6, c[0x0][0x38c] ;  /* 0x00007180ff0677ac */ /* 0x000ee20008000800 */
[----:B------:R-:W-:Y:S01]  /*2d80*/  UMOV UR15, URZ ;  /* 0x000000ff000f7c82 */ /* 0x000fe20008000000 */
[----:B------:R-:W-:Y:S01]  /*2d90*/  UMOV UR14, URZ ;  /* 0x000000ff000e7c82 */ /* 0x000fe20008000000 */
[----:B--2---:R-:W-:Y:S01]  /*2da0*/  ULEA UR5, UR5, UR4, 0x18 ;  /* 0x0000000405057291 */ /* 0x004fe2000f8ec0ff */
[----:B------:R-:W-:Y:S01]  /*2db0*/  UMOV UR24, 0x0 ;  /* 0x0000000000187882 */ /* 0x000fe20000000000 */
[----:B------:R-:W-:-:S02]  /*2dc0*/  UMOV UR25, 0x4100490 ;  /* 0x0410049000197882 */ /* 0x000fc40000000000 */
[----:B------:R-:W-:Y:S02]  /*2dd0*/  UIADD3 UR10, UPT, UPT, UR5, 0x2400, URZ ;  /* 0x00002400050a7890 */ /* 0x000fe4000fffe0ff */
[----:B------:R-:W-:Y:S02]  /*2de0*/  UIADD3 UR11, UPT, UPT, UR5, 0xc400, URZ ;  /* 0x0000c400050b7890 */ /* 0x000fe4000fffe0ff */
[----:B----4-:R-:W-:Y:S01]  /*2df0*/  UIADD3 UR7, UPT, UPT, UR7, 0x7f, URZ ;  /* 0x0000007f07077890 */ /* 0x010fe2000fffe0ff */
[----:B-1----:R-:W1:Y:S01]  /*2e00*/  LDS R0, [UR5+0x120] ;  /* 0x00012005ff007984 */ /* 0x002e620008000800 */
[----:B------:R-:W-:Y:S02]  /*2e10*/  USHF.R.U32.HI UR10, URZ, 0x4, UR10 ;  /* 0x00000004ff0a7899 */ /* 0x000fe4000801160a */
[----:B------:R-:W-:Y:S02]  /*2e20*/  USHF.R.S32.HI UR4, URZ, 0x1f, UR7 ;  /* 0x0000001fff047899 */ /* 0x000fe40008011407 */
[----:B------:R-:W-:-:S02]  /*2e30*/  USHF.R.U32.HI UR11, URZ, 0x4, UR11 ;  /* 0x00000004ff0b7899 */ /* 0x000fc4000801160b */
[----:B------:R-:W-:Y:S02]  /*2e40*/  ULEA.HI UR4, UR4, UR7, URZ, 0x7 ;  /* 0x0000000704047291 */ /* 0x000fe4000f8f38ff */
[----:B------:R-:W-:Y:S02]  /*2e50*/  ULOP3.LUT UR10, UR10, 0x3fff, URZ, 0xc0, !UPT ;  /* 0x00003fff0a0a7892 */ /* 0x000fe4000f8ec0ff */
[----:B------:R-:W-:Y:S02]  /*2e60*/  USHF.R.S32.HI UR4, URZ, 0x7, UR4 ;  /* 0x00000007ff047899 */ /* 0x000fe40008011404 */
[----:B------:R-:W-:Y:S02]  /*2e70*/  ULOP3.LUT UR11, UR11, 0x3fff, URZ, 0xc0, !UPT ;  /* 0x00003fff0b0b7892 */ /* 0x000fe4000f8ec0ff */
[----:B------:R-:W-:Y:S01]  /*2e80*/  UISETP.LT.AND UP0, UPT, UR4, 0x1, UPT ;  /* 0x000000010400788c */ /* 0x000fe2000bf01270 */
[----:B------:R-:W-:Y:S01]  /*2e90*/  UMOV UR22, 0x0 ;  /* 0x0000000000167882 */ /* 0x000fe20000000000 */
[----:B------:R-:W-:-:S02]  /*2ea0*/  UMOV UR23, 0x4100490 ;  /* 0x0410049000177882 */ /* 0x000fc40000000000 */
[----:B------:R-:W-:Y:S02]  /*2eb0*/  USEL UR9, UR4, 0x1, !UP0 ;  /* 0x0000000104097887 */ /* 0x000fe4000c000000 */
[----:B------:R-:W-:Y:S02]  /*2ec0*/  ULOP3.LUT UR10, UR10, 0x10000, URZ, 0xfc, !UPT ;  /* 0x000100000a0a7892 */ /* 0x000fe4000f8efcff */
[----:B------:R-:W-:Y:S02]  /*2ed0*/  ULOP3.LUT UR11, UR11, 0x10000, URZ, 0xfc, !UPT ;  /* 0x000100000b0b7892 */ /* 0x000fe4000f8efcff */
[----:B------:R-:W-:Y:S02]  /*2ee0*/  UIADD3 UR9, UPT, UPT, -UR9, URZ, URZ ;  /* 0x000000ff09097290 */ /* 0x000fe4000fffe1ff */
[----:B---3--:R-:W-:Y:S01]  /*2ef0*/  UISETP.GE.AND UP3, UPT, UR6, 0x1, UPT ;  /* 0x000000010600788c */ /* 0x008fe2000bf66270 */
[----:B------:R-:W-:Y:S01]  /*2f00*/  UMOV UR20, 0x0 ;  /* 0x0000000000147882 */ /* 0x000fe20000000000 */
[----:B------:R-:W-:Y:S01]  /*2f10*/  UMOV UR21, 0x4100490 ;  /* 0x0410049000157882 */ /* 0x000fe20000000000 */
[----:B------:R-:W-:Y:S01]  /*2f20*/  UMOV UR18, 0x0 ;  /* 0x0000000000127882 */ /* 0x000fe20000000000 */
[----:B------:R-:W-:Y:S01]  /*2f30*/  UMOV UR19, 0x4100490 ;  /* 0x0410049000137882 */ /* 0x000fe20000000000 */
[----:B-1----:R-:W-:-:S15]  /*2f40*/  R2UR UR16, R0 ;  /* 0x00000000001072ca */ /* 0x002fde00000e0000 */
.L_x_60:
[----:B------:R-:W-:Y:S02]  /*2f50*/  LEA R0, R10, UR5, 0x3 ;  /* 0x000000050a007c11 */ /* 0x000fe4000f8e18ff */
[----:B------:R-:W-:Y:S02]  /*2f60*/  SHF.L.U32 R5, R9, 0x1f, RZ ;  /* 0x0000001f09057819 */ /* 0x000fe400000006ff */
[----:B------:R-:W-:Y:S01]  /*2f70*/  PLOP3.LUT P0, PT, PT, PT, UP3, 0x80, 0x8 ;  /* 0x000000000008781c */ /* 0x000fe20003f0f038 */
[----:B------:R-:W-:Y:S01]  /*2f80*/  VIADD R3, R0, 0x80 ;  /* 0x0000008000037836 */ /* 0x000fe20000000000 */
[----:B-1----:R-:W1:Y:S02]  /*2f90*/  SYNCS.PHASECHK.TRANS64.TRYWAIT P1, [R0+URZ+0x70], R5 ;  /* 0x00007005000075a7 */ /* 0x002e6400080211ff */
[----:B-1-3--:R-:W-:Y:S09]  /*2fa0*/  @!P1 BRA `(.L_x_54) ;  /* 0x0000003400a89947 */ /* 0x00aff20003800000 */
.L_x_113:
[----:B------:R-:W-:Y:S01]  /*2fb0*/  LEA R4, R10, UR5, 0x4 ;  /* 0x000000050a047c11 */ /* 0x000fe2000f8e20ff */
[----:B------:R-:W-:Y:S01]  /*2fc0*/  @UP3 ULEA UR6, UR14, UR5, 0x3 ;  /* 0x000000050e063291 */ /* 0x000fe2000f8e18ff */
[----:B------:R-:W-:Y:S01]  /*2fd0*/  PLOP3.LUT P2, PT, PT, PT, PT, 0x80, 0x8 ;  /* 0x000000000008781c */ /* 0x000fe20003f4f070 */
[----:B------:R-:W-:Y:S01]  /*2fe0*/  ULEA UR7, UR15, UR5, 0x3 ;  /* 0x000000050f077291 */ /* 0x000fe2000f8e18ff */
[----:B------:R-:W-:Y:S02]  /*2ff0*/  PRMT R3, RZ, 0x654, R3 ;  /* 0x00000654ff037816 */ /* 0x000fe40000000003 */
[----:B-1----:R-:W1:Y:S01]  /*3000*/  LDS.128 R4, [R4+0x100] ;  /* 0x0001000004047984 */ /* 0x002e620000000c00 */
[----:B------:R-:W-:Y:S02]  /*3010*/  @P0 SHF.L.U32 R2, R8, 0x1f, RZ ;  /* 0x0000001f08020819 */ /* 0x000fe400000006ff */
[----:B------:R-:W-:Y:S01]  /*3020*/  SHF.L.U32 R0, R11, 0x1f, RZ ;  /* 0x0000001f0b007819 */ /* 0x000fe200000006ff */
[----:B------:R-:W-:Y:S01]  /*3030*/  @!PT LDS RZ, [RZ] ;  /* 0x00000000fffff984 */ /* 0x000fe20000000800 */
[----:B------:R-:W-:Y:S01]  /*3040*/  @!PT LDS RZ, [RZ] ;  /* 0x00000000fffff984 */ /* 0x000fe20000000800 */
[----:B------:R-:W-:Y:S01]  /*3050*/  @!PT LDS RZ, [RZ] ;  /* 0x00000000fffff984 */ /* 0x000fe20000000800 */
[----:B------:R-:W-:Y:S01]  /*3060*/  @!PT LDS RZ, [RZ] ;  /* 0x00000000fffff984 */ /* 0x000fe20000000800 */
[----:B------:R2:W-:Y:S06]  /*3070*/  MEMBAR.ALL.CTA ;  /* 0x0000000000007992 */ /* 0x0005ec0000008000 */
[----:B--2---:R-:W2:Y:S02]  /*3080*/  FENCE.VIEW.ASYNC.S ;  /* 0x00000000000073c6 */ /* 0x004ea40000000000 */
[----:B--2---:R2:W-:Y:S01]  /*3090*/  SYNCS.ARRIVE.TRANS64.RED.A1T0 RZ, [R3+URZ], RZ ;  /* 0x000000ff03ff79a7 */ /* 0x0045e200081004ff */
[----:B------:R2:W3:Y:S01]  /*30a0*/  @P0 SYNCS.PHASECHK.TRANS64.TRYWAIT P2, [UR6], R2 ;  /* 0x00000002ff0005a7 */ /* 0x0004e20008041106 */
[----:B------:R-:W-:Y:S01]  /*30b0*/  ULEA.HI UR6, UR15, UR15, URZ, 0x1 ;  /* 0x0000000f0f067291 */ /* 0x000fe2000f8f08ff */
[----:B-1----:R-:W-:-:S03]  /*30c0*/  LOP3.LUT P1, RZ, R6, 0x1, RZ, 0xc0, !PT ;  /* 0x0000000106ff7812 */ /* 0x002fc6000782c0ff */
[----:B------:R-:W-:Y:S02]  /*30d0*/  USHF.L.U32 UR8, UR6, 0x5, URZ ;  /* 0x0000000506087899 */ /* 0x000fe400080006ff */
[----:B------:R-:W-:Y:S02]  /*30e0*/  ULOP3.LUT UR6, UR6, 0xffe, URZ, 0xc0, !UPT ;  /* 0x00000ffe06067892 */ /* 0x000fe4000f8ec0ff */
[----:B------:R-:W-:Y:S02]  /*30f0*/  ULOP3.LUT UR8, UR8, 0xffffffc0, URZ, 0xc0, !UPT ;  /* 0xffffffc008087892 */ /* 0x000fe4000f8ec0ff */
[----:B------:R-:W-:Y:S02]  /*3100*/  UIADD3 UR6, UPT, UPT, -UR6, UR15, URZ ;  /* 0x0000000f06067290 */ /* 0x000fe4000fffe1ff */
[----:B------:R-:W-:Y:S01]  /*3110*/  UIADD3 UR8, UPT, UPT, UR16, UR8, URZ ;  /* 0x0000000810087290 */ /* 0x000fe2000fffe0ff */
[----:B------:R-:W1:Y:S03]  /*3120*/  SYNCS.PHASECHK.TRANS64.TRYWAIT P0, [UR7+0xb0], R0 ;  /* 0x0000b000ff0075a7 */ /* 0x000e660008001107 */
[----:B------:R-:W-:Y:S01]  /*3130*/  ULEA UR8, UR6, UR8, 0x14 ;  /* 0x0000000806087291 */ /* 0x000fe2000f8ea0ff */
[----:B-123--:R-:W-:Y:S11]  /*3140*/  @!P0 BRA `(.L_x_55) ;  /* 0x0000003400548947 */ /* 0x00eff60003800000 */
.L_x_115:
[----:B------:R-:W-:Y:S01]  /*3150*/  IADD3 R10, PT, PT, R10, 0x1, RZ ;  /* 0x000000010a0a7810 */ /* 0x000fe20007ffe0ff */
[----:B------:R-:W-:Y:S06]  /*3160*/  BRA.U !UP3, `(.L_x_56) ;  /* 0x000000010bc07547 */ /* 0x000fec000b800000 */
[----:B------:R-:W-:Y:S01]  /*3170*/  UPLOP3.LUT UP4, UPT, UPT, UPT, UPT, 0x40, 0x4 ;  /* 0x000000000004789c */ /* 0x000fe20003f8e870 */
[----:B------:R-:W-:Y:S01]  /*3180*/  UMOV UR13, UR9 ;  /* 0x00000009000d7c82 */ /* 0x000fe20008000000 */
[----:B------:R-:W-:Y:S01]  /*3190*/  UMOV UR12, UR4 ;  /* 0x00000004000c7c82 */ /* 0x000fe20008000000 */
[----:B------:R-:W-:-:S08]  /*31a0*/  UMOV UR17, UR14 ;  /* 0x0000000e00117c82 */ /* 0x000fd00008000000 */
.L_x_59:
[----:B------:R-:W-:Y:S02]  /*31b0*/  UIADD3 UR13, UPT, UPT, UR13, 0x1, URZ ;  /* 0x000000010d0d7890 */ /* 0x000fe4000fffe0ff */
[----:B--2---:R-:W-:Y:S02]  /*31c0*/  ULEA UR6, UR17, UR5, 0x3 ;  /* 0x0000000511067291 */ /* 0x004fe4000f8e18ff */
[----:B------:R-:W-:Y:S01]  /*31d0*/  UISETP.NE.AND UP0, UPT, UR13, URZ, UPT ;  /* 0x000000ff0d00728c */ /* 0x000fe2000bf05270 */
[----:B---3--:R-:W-:Y:S10]  /*31e0*/  @P2 BRA `(.L_x_57) ;  /* 0x00000000000c2947 */ /* 0x008ff40003800000 */
[----:B-1----:R-:W-:Y:S04]  /*31f0*/  SHF.L.U32 R3, R8, 0x1f, RZ ;  /* 0x0000001f08037819 */ /* 0x002fe800000006ff */
[----:B------:R-:W1:Y:S02]  /*3200*/  SYNCS.PHASECHK.TRANS64.TRYWAIT P0, [UR6], R3 ;  /* 0x00000003ff0075a7 */ /* 0x000e640008001106 */
[----:B-1----:R-:W-:Y:S05]  /*3210*/  @!P0 BRA `(.L_x_58) ;  /* 0x0000003400388947 */ /* 0x002fea0003800000 */
.L_x_57:
[----:B------:R-:W-:Y:S01]  /*3220*/  UISETP.NE.AND UP1, UPT, UR12, 0x1, UPT ;  /* 0x000000010c00788c */ /* 0x000fe2000bf25270 */
[----:B------:R-:W-:Y:S01]  /*3230*/  PLOP3.LUT P2, PT, PT, PT, PT, 0x80, 0x8 ;  /* 0x000000000008781c */ /* 0x000fe20003f4f070 */
[----:B------:R-:W-:Y:S02]  /*3240*/  UIADD3 UR14, UPT, UPT, UR17, 0x1, URZ ;  /* 0x00000001110e7890 */ /* 0x000fe4000fffe0ff */
[----:B------:R-:W-:Y:S02]  /*3250*/  ULEA UR28, UR17, UR11, 0x9 ;  /* 0x0000000b111c7291 */ /* 0x000fe4000f8e48ff */
[----:B------:R-:W-:Y:S01]  /*3260*/  UISETP.NE.AND UP2, UPT, UR14, 0x5, UPT ;  /* 0x000000050e00788c */ /* 0x000fe2000bf45270 */
[----:B------:R-:W-:Y:S01]  /*3270*/  PLOP3.LUT P0, PT, PT, PT, UP1, 0x80, 0x8 ;  /* 0x000000000008781c */ /* 0x000fe20003f0f018 */
[----:B------:R-:W-:Y:S02]  /*3280*/  UIADD3 UR40, UPT, UPT, UR28, 0x2, URZ ;  /* 0x000000021c287890 */ /* 0x000fe4000fffe0ff */
[----:B------:R-:W-:Y:S02]  /*3290*/  USEL UR27, URZ, 0x1, UP2 ;  /* 0x00000001ff1b7887 */ /* 0x000fe40009000000 */
[----:B------:R-:W-:Y:S02]  /*32a0*/  USEL UR14, UR14, URZ, UP2 ;  /* 0x000000ff0e0e7287 */ /* 0x000fe40009000000 */
[----:B------:R-:W-:Y:S02]  /*32b0*/  UIADD3 UR36, UPT, UPT, UR28, 0x4, URZ ;  /* 0x000000041c247890 */ /* 0x000fe4000fffe0ff */
[----:B------:R-:W-:Y:S01]  /*32c0*/  @UP1 ULEA UR26, UR14, UR5, 0x3 ;  /* 0x000000050e1a1291 */ /* 0x000fe2000f8e18ff */
[----:B------:R-:W-:Y:S01]  /*32d0*/  LOP3.LUT R8, R8, UR27, RZ, 0x3c, !PT ;  /* 0x0000001b08087c12 */ /* 0x000fe2000f8e3cff */
[----:B------:R-:W-:Y:S02]  /*32e0*/  UIADD3 UR32, UPT, UPT, UR28, 0x6, URZ ;  /* 0x000000061c207890 */ /* 0x000fe4000fffe0ff */
[----:B------:R-:W-:Y:S01]  /*32f0*/  UIADD3 UR6, UPT, UPT, UR6, 0x28, URZ ;  /* 0x0000002806067890 */ /* 0x000fe2000fffe0ff */
[----:B-1----:R-:W-:Y:S01]  /*3300*/  @P0 SHF.L.U32 R0, R8, 0x1f, RZ ;  /* 0x0000001f08000819 */ /* 0x002fe200000006ff */
[----:B------:R-:W-:Y:S01]  /*3310*/  UIADD3 UR12, UPT, UPT, UR12, -0x1, URZ ;  /* 0xffffffff0c0c7890 */ /* 0x000fe2000fffe0ff */
[----:B------:R-:W-:Y:S02]  /*3320*/  UMOV UR29, 0x40004040 ;  /* 0x40004040001d7882 */ /* 0x000fe40000000000 */
[----:B------:R2:W3:Y:S01]  /*3330*/  @P0 SYNCS.PHASECHK.TRANS64.TRYWAIT P2, [UR26], R0 ;  /* 0x00000000ff0005a7 */ /* 0x0004e2000804111a */
[----:B------:R-:W-:Y:S01]  /*3340*/  ULEA UR26, UR17, UR10, 0x9 ;  /* 0x0000000a111a7291 */ /* 0x000fe2000f8e48ff */
[----:B------:R-:W-:Y:S01]  /*3350*/  UMOV UR27, 0x40004040 ;  /* 0x40004040001b7882 */ /* 0x000fe20000000000 */
[----:B------:R-:W-:Y:S02]  /*3360*/  UMOV UR41, 0x40004040 ;  /* 0x4000404000297882 */ /* 0x000fe40000000000 */
[----:B------:R-:W-:Y:S02]  /*3370*/  UIADD3 UR38, UPT, UPT, UR26, 0x2, URZ ;  /* 0x000000021a267890 */ /* 0x000fe4000fffe0ff */
[----:B------:R-:W-:Y:S02]  /*3380*/  UIADD3 UR34, UPT, UPT, UR26, 0x4, URZ ;  /* 0x000000041a227890 */ /* 0x000fe4000fffe0ff */
[----:B------:R-:W-:Y:S01]  /*3390*/  UIADD3 UR30, UPT, UPT, UR26, 0x6, URZ ;  /* 0x000000061a1e7890 */ /* 0x000fe2000fffe0ff */
[----:B------:R2:W-:Y:S01]  /*33a0*/  UTCQMMA gdesc[UR26], gdesc[UR28], tmem[UR8], tmem[UR24], idesc[UR25], UP4 ;  /* 0x00ff181c1a0075ea */ /* 0x0005e2000a000308 */
[----:B------:R-:W-:Y:S01]  /*33b0*/  UPLOP3.LUT UP4, UPT, UPT, UPT, UPT, 0x80, 0x8 ;  /* 0x000000000008789c */ /* 0x000fe20003f8f070 */
[----:B------:R-:W-:Y:S01]  /*33c0*/  UMOV UR39, 0x40004040 ;  /* 0x4000404000277882 */ /* 0x000fe20000000000 */
[----:B------:R-:W-:Y:S01]  /*33d0*/  UMOV UR37, 0x40004040 ;  /* 0x4000404000257882 */ /* 0x000fe20000000000 */
[----:B------:R2:W-:Y:S01]  /*33e0*/  UTCQMMA gdesc[UR38], gdesc[UR40], tmem[UR8], tmem[UR22], idesc[UR23], UPT ;  /* 0x00ff1628260075ea */ /* 0x0005e2000b800308 */
[----:B------:R-:W-:Y:S01]  /*33f0*/  UMOV UR35, 0x40004040 ;  /* 0x4000404000237882 */ /* 0x000fe20000000000 */
[----:B------:R-:W-:Y:S01]  /*3400*/  UMOV UR33, 0x40004040 ;  /* 0x4000404000217882 */ /* 0x000fe20000000000 */
[----:B------:R-:W-:Y:S01]  /*3410*/  UMOV UR31, 0x40004040 ;  /* 0x40004040001f7882 */ /* 0x000fe20000000000 */
[----:B------:R2:W-:Y:S01]  /*3420*/  UTCQMMA gdesc[UR34], gdesc[UR36], tmem[UR8], tmem[UR20], idesc[UR21], UPT ;  /* 0x00ff1424220075ea */ /* 0x0005e2000b800308 */
[----:B------:R2:W-:Y:S01]  /*3430*/  UTCQMMA gdesc[UR30], gdesc[UR32], tmem[UR8], tmem[UR18], idesc[UR19], UPT ;  /* 0x00ff12201e0075ea */ /* 0x0005e2000b800308 */
[----:B------:R2:W-:Y:S01]  /*3440*/  UTCBAR [UR6], URZ ;  /* 0x000000ff060073e9 */ /* 0x0005e200080000ff */
[----:B------:R-:W-:Y:S01]  /*3450*/  UMOV UR17, UR14 ;  /* 0x0000000e00117c82 */ /* 0x000fe20008000000 */
[----:B------:R-:W-:Y:S05]  /*3460*/  BRA.U UP0, `(.L_x_59) ;  /* 0xfffffffd00507547 */ /* 0x000fea000b83ffff */
.L_x_56:
[----:B------:R-:W-:Y:S01]  /*3470*/  UIADD3 UR15, UPT, UPT, UR15, 0x1, URZ ;  /* 0x000000010f0f7890 */ /* 0x000fe2000fffe0ff */
[C---:B------:R-:W-:Y:S01]  /*3480*/  ISETP.NE.AND P0, PT, R10.reuse, 0x2, PT ;  /* 0x000000020a00780c */ /* 0x040fe20003f05270 */
[----:B------:R-:W-:Y:S02]  /*3490*/  UIADD3 UR7, UPT, UPT, UR7, 0x90, URZ ;  /* 0x0000009007077890 */ /* 0x000fe4000fffe0ff */
[----:B------:R-:W-:Y:S01]  /*34a0*/  UISETP.NE.AND UP0, UPT, UR15, 0x4, UPT ;  /* 0x000000040f00788c */ /* 0x000fe2000bf05270 */
[----:B-12---:R-:W-:Y:S02]  /*34b0*/  SEL R0, RZ, 0x1, P0 ;  /* 0x00000001ff007807 */ /* 0x006fe40000000000 */
[----:B------:R-:W-:Y:S01]  /*34c0*/  SEL R10, R10, RZ, P0 ;  /* 0x000000ff0a0a7207 */ /* 0x000fe20000000000 */
[----:B------:R-:W-:Y:S01]  /*34d0*/  USEL UR6, URZ, 0x1, UP0 ;  /* 0x00000001ff067887 */ /* 0x000fe20008000000 */
[----:B------:R-:W-:Y:S01]  /*34e0*/  LOP3.LUT R9, R9, R0, RZ, 0x3c, !PT ;  /* 0x0000000009097212 */ /* 0x000fe200078e3cff */
[----:B------:R-:W-:Y:S01]  /*34f0*/  USEL UR15, UR15, URZ, UP0 ;  /* 0x000000ff0f0f7287 */ /* 0x000fe20008000000 */
[----:B------:R1:W-:Y:S03]  /*3500*/  UTCBAR [UR7], URZ ;  /* 0x000000ff070073e9 */ /* 0x0003e600080000ff */
[----:B------:R-:W-:Y:S01]  /*3510*/  LOP3.LUT R11, R11, UR6, RZ, 0x3c, !PT ;  /* 0x000000060b0b7c12 */ /* 0x000fe2000f8e3cff */
[----:B------:R-:W-:Y:S07]  /*3520*/  @P1 BRA `(.L_x_60) ;  /* 0xfffffff800881947 */ /* 0x000fee000383ffff */
[----:B------:R-:W2:Y:S01]  /*3530*/  S2UR UR4, SR_CgaCtaId ;  /* 0x00000000000479c3 */ /* 0x000ea20000008800 */
[----:B------:R-:W-:Y:S01]  /*3540*/  ELECT P0, URZ, PT ;  /* 0x0000000000ff782f */ /* 0x000fe20003800000 */
[----:B------:R-:W-:Y:S01]  /*3550*/  IMAD.MOV.U32 R0, RZ, RZ, 0x1 ;  /* 0x00000001ff007424 */ /* 0x000fe200078e00ff */
[----:B------:R-:W-:Y:S01]  /*3560*/  UIADD3 UR5, UPT, UPT, UR5, 0xb0, URZ ;  /* 0x000000b005057890 */ /* 0x000fe2000fffe0ff */
[----:B------:R-:W-:Y:S01]  /*3570*/  SHF.L.U32 R3, R11, 0x1f, RZ ;  /* 0x0000001f0b037819 */ /* 0x000fe200000006ff */
[----:B------:R-:W-:-:S03]  /*3580*/  UMOV UR6, 0x40 ;  /* 0x0000004000067882 */ /* 0x000fc60000000000 */
[----:B------:R-:W-:Y:S01]  /*3590*/  UVIRTCOUNT.DEALLOC.SMPOOL 0x80 ;  /* 0x000000800000784c */ /* 0x000fe20000000000 */
[----:B--2---:R-:W-:Y:S02]  /*35a0*/  ULEA UR4, UR4, UR6, 0x18 ;  /* 0x0000000604047291 */ /* 0x004fe4000f8ec0ff */
[----:B------:R-:W-:-:S07]  /*35b0*/  ULEA UR6, UR15, UR5, 0x3 ;  /* 0x000000050f067291 */ /* 0x000fce000f8e18ff */
[----:B------:R2:W-:Y:S02]  /*35c0*/  @P0 STS.U8 [UR4+0x1c], R0 ;  /* 0x00001c00ff000988 */ /* 0x0005e40008000004 */
[----:B------:R-:W4:Y:S02]  /*35d0*/  SYNCS.PHASECHK.TRANS64.TRYWAIT P0, [UR6], R3 ;  /* 0x00000003ff0075a7 */ /* 0x000f240008001106 */
[----:B--2-4-:R-:W-:Y:S05]  /*35e0*/  @!P0 BRA `(.L_x_61) ;  /* 0x00000030005c8947 */ /* 0x014fea0003800000 */
.L_x_118:
[----:B-1----:R-:W-:-:S04]  /*35f0*/  UIADD3 UR7, UPT, UPT, UR15, 0x1, URZ ;  /* 0x000000010f077890 */ /* 0x002fc8000fffe0ff */
[----:B------:R-:W-:-:S04]  /*3600*/  UISETP.NE.AND UP0, UPT, UR7, 0x4, UPT ;  /* 0x000000040700788c */ /* 0x000fc8000bf05270 */
[----:B------:R-:W-:Y:S02]  /*3610*/  USEL UR8, URZ, 0x1, UP0 ;  /* 0x00000001ff087887 */ /* 0x000fe40008000000 */
[----:B------:R-:W-:-:S04]  /*3620*/  USEL UR7, UR7, URZ, UP0 ;  /* 0x000000ff07077287 */ /* 0x000fc80008000000 */
[----:B------:R-:W-:Y:S01]  /*3630*/  ULEA UR6, UR7, UR5, 0x3 ;  /* 0x0000000507067291 */ /* 0x000fe2000f8e18ff */
[----:B------:R-:W-:-:S04]  /*3640*/  LOP3.LUT R2, R11, UR8, RZ, 0x3c, !PT ;  /* 0x000000080b027c12 */ /* 0x000fc8000f8e3cff */
[----:B--2---:R-:W-:-:S04]  /*3650*/  SHF.L.U32 R3, R2, 0x1f, RZ ;  /* 0x0000001f02037819 */ /* 0x004fc800000006ff */
[----:B------:R-:W1:Y:S02]  /*3660*/  SYNCS.PHASECHK.TRANS64.TRYWAIT P0, [UR6], R3 ;  /* 0x00000003ff0075a7 */ /* 0x000e640008001106 */
[----:B-1----:R-:W-:Y:S05]  /*3670*/  @!P0 BRA `(.L_x_62) ;  /* 0x0000003000508947 */ /* 0x002fea0003800000 */
.L_x_120:
        /* <DEDUP_REMOVED lines=9> */
.L_x_122:
[----:B------:R-:W-:-:S04]  /*3710*/  UIADD3 UR7, UPT, UPT, UR7, 0x1, URZ ;  /* 0x0000000107077890 */ /* 0x000fc8000fffe0ff */
[----:B------:R-:W-:-:S04]  /*3720*/  UISETP.NE.AND UP0, UPT, UR7, 0x4, UPT ;  /* 0x000000040700788c */ /* 0x000fc8000bf05270 */
[----:B------:R-:W-:Y:S02]  /*3730*/  USEL UR6, URZ, 0x1, UP0 ;  /* 0x00000001ff067887 */ /* 0x000fe40008000000 */
[----:B------:R-:W-:-:S04]  /*3740*/  USEL UR7, UR7, URZ, UP0 ;  /* 0x000000ff07077287 */ /* 0x000fc80008000000 */
[----:B------:R-:W-:Y:S01]  /*3750*/  ULEA UR7, UR7, UR5, 0x3 ;  /* 0x0000000507077291 */ /* 0x000fe2000f8e18ff */
[----:B-1----:R-:W-:-:S04]  /*3760*/  LOP3.LUT R3, R2, UR6, RZ, 0x3c, !PT ;  /* 0x0000000602037c12 */ /* 0x002fc8000f8e3cff */
[----:B------:R-:W-:-:S04]  /*3770*/  SHF.L.U32 R3, R3, 0x1f, RZ ;  /* 0x0000001f03037819 */ /* 0x000fc800000006ff */
[----:B------:R-:W1:Y:S02]  /*3780*/  SYNCS.PHASECHK.TRANS64.TRYWAIT P0, [UR7], R3 ;  /* 0x00000003ff0075a7 */ /* 0x000e640008001107 */
[----:B-1----:R-:W-:Y:S05]  /*3790*/  @!P0 BRA `(.L_x_64) ;  /* 0x0000003000388947 */ /* 0x002fea0003800000 */
.L_x_124:
[----:B------:R-:W-:Y:S01]  /*37a0*/  NOP ;  /* 0x0000000000007918 */ /* 0x000fe20000000000 */
[----:B-1----:R-:W1:Y:S01]  /*37b0*/  LDS R0, [UR4+0x14] ;  /* 0x00001404ff007984 */ /* 0x002e620008000800 */
[----:B------:R-:W-:Y:S01]  /*37c0*/  ULOP3.LUT UR6, UR16, 0xffff, URZ, 0xc0, !UPT ;  /* 0x0000ffff10067892 */ /* 0x000fe2000f8ec0ff */
[----:B------:R-:W-:Y:S01]  /*37d0*/  UMOV UR8, 0xffff ;  /* 0x0000ffff00087882 */ /* 0x000fe20000000000 */
[----:B------:R-:W-:Y:S02]  /*37e0*/  UMOV UR5, 0x1 ;  /* 0x0000000100057882 */ /* 0x000fe40000000000 */
[----:B------:R-:W-:-:S04]  /*37f0*/  USHF.R.U32.HI UR6, URZ, 0x5, UR6 ;  /* 0x00000005ff067899 */ /* 0x000fc80008011606 */
[----:B------:R-:W-:Y:S02]  /*3800*/  USHF.L.U32 UR8, UR8, UR6, URZ ;  /* 0x0000000608087299 */ /* 0x000fe400080006ff */
[----:B------:R-:W-:-:S04]  /*3810*/  USHF.L.U32 UR5, UR5, UR6, URZ ;  /* 0x0000000605057299 */ /* 0x000fc800080006ff */
[----:B-1----:R-:W-:-:S04]  /*3820*/  LOP3.LUT R0, R0, UR8, RZ, 0xc0, !PT ;  /* 0x0000000800007c12 */ /* 0x002fc8000f8ec0ff */
[----:B------:R-:W-:-:S13]  /*3830*/  ISETP.NE.AND P0, PT, R0, UR8, PT ;  /* 0x0000000800007c0c */ /* 0x000fda000bf05270 */
[----:B------:R-:W-:Y:S05]  /*3840*/  @P0 BRA `(.L_x_65) ;  /* 0x0000000000580947 */ /* 0x000fea0003800000 */
[----:B------:R-:W1:Y:S02]  /*3850*/  LDS R0, [UR4+0x18] ;  /* 0x00001804ff007984 */ /* 0x000e640008000800 */
[----:B-1----:R-:W-:-:S04]  /*3860*/  LOP3.LUT R0, R0, UR5, RZ, 0xc0, !PT ;  /* 0x0000000500007c12 */ /* 0x002fc8000f8ec0ff */
[----:B------:R-:W-:-:S13]  /*3870*/  ISETP.NE.AND P0, PT, R0, UR5, PT ;  /* 0x0000000500007c0c */ /* 0x000fda000bf05270 */
[----:B------:R-:W-:Y:S05]  /*3880*/  @P0 BRA `(.L_x_66) ;  /* 0x00000000003c0947 */ /* 0x000fea0003800000 */
[----:B------:R-:W1:Y:S01]  /*3890*/  S2R R2, SR_LANEID ;  /* 0x0000000000027919 */ /* 0x000e620000000000 */
[----:B------:R-:W-:Y:S01]  /*38a0*/  ULOP3.LUT UR8, URZ, UR8, URZ, 0x33, !UPT ;  /* 0x00000008ff087292 */ /* 0x000fe2000f8e33ff */
[----:B------:R-:W-:Y:S01]  /*38b0*/  LOP3.LUT R4, RZ, UR5, RZ, 0x33, !PT ;  /* 0x00000005ff047c12 */ /* 0x000fe2000f8e33ff */
[----:B------:R-:W-:Y:S02]  /*38c0*/  VOTEU.ANY UR7, UPT, PT ;  /* 0x0000000000077886 */ /* 0x000fe400038e0100 */
[----:B------:R-:W-:Y:S01]  /*38d0*/  UFLO.U32 UR7, UR7 ;  /* 0x00000007000772bd */ /* 0x000fe200080e0000 */
[----:B------:R-:W2:Y:S01]  /*38e0*/  REDUX UR5, R4 ;  /* 0x00000000040573c4 */ /* 0x000ea20000000000 */
[----:B------:R-:W-:-:S06]  /*38f0*/  IMAD.U32 R0, RZ, RZ, UR8 ;  /* 0x00000008ff007e24 */ /* 0x000fcc000f8e00ff */
[----:B------:R4:W-:Y:S01]  /*3900*/  UTCATOMSWS.AND URZ, UR8 ;  /* 0x0000000800ff79e3 */ /* 0x0009e20008000000 */
[----:B------:R-:W3:Y:S01]  /*3910*/  REDUX UR6, R0 ;  /* 0x00000000000673c4 */ /* 0x000ee20000000000 */
[----:B-1----:R-:W-:Y:S01]  /*3920*/  ISETP.EQ.U32.AND P0, PT, R2, UR7, PT ;  /* 0x0000000702007c0c */ /* 0x002fe2000bf02070 */
[----:B--2---:R-:W-:Y:S01]  /*3930*/  IMAD.U32 R2, RZ, RZ, UR5 ;  /* 0x00000005ff027e24 */ /* 0x004fe2000f8e00ff */
[----:B---3--:R-:W-:-:S11]  /*3940*/  MOV R3, UR6 ;  /* 0x0000000600037c02 */ /* 0x008fd60008000f00 */
[----:B------:R4:W-:Y:S04]  /*3950*/  @P0 ATOMS.AND RZ, [UR4+0x14], R3 ;  /* 0x00001403ffff098c */ /* 0x0009e8000a800004 */
[----:B------:R4:W-:Y:S01]  /*3960*/  @P0 ATOMS.AND RZ, [UR4+0x18], R2 ;  /* 0x00001802ffff098c */ /* 0x0009e2000a800004 */
[----:B------:R-:W-:Y:S05]  /*3970*/  BRA `(.L_x_67) ;  /* 0x0000000000147947 */ /* 0x000fea0003800000 */
.L_x_66:
[----:B------:R-:W-:Y:S02]  /*3980*/  MOV R2, 0x39a0 ;  /* 0x000039a000027802 */ /* 0x000fe40000000f00 */
[----:B---3-5:R-:W-:Y:S05]  /*3990*/  CALL.REL.NOINC `($__internal_0_$__cuda_sm10x_tcgen05_guardrail_trap_col_being_dealloced_not_returned_by_alloc) ;  /* 0x0000003000547944 */ /* 0x028fea0003c00000 */
[----:B------:R-:W-:Y:S05]  /*39a0*/  BRA `(.L_x_67) ;  /* 0x0000000000087947 */ /* 0x000fea0003800000 */
.L_x_65:
[----:B------:R-:W-:Y:S02]  /*39b0*/  MOV R2, 0x39d0 ;  /* 0x000039d000027802 */ /* 0x000fe40000000f00 */
[----:B---3-5:R-:W-:Y:S05]  /*39c0*/  CALL.REL.NOINC `($__internal_2_$__cuda_sm10x_tcgen05_guardrail_trap_unallocated_columns_being_dealloced) ;  /* 0x0000003000607944 */ /* 0x028fea0003c00000 */
.L_x_67:
[----:B------:R-:W-:Y:S01]  /*39d0*/  NOP ;  /* 0x0000000000007918 */ /* 0x000fe20000000000 */
[----:B----4-:R-:W-:Y:S05]  /*39e0*/  EXIT ;  /* 0x000000000000794d */ /* 0x010fea0003800000 */
.L_x_49:
[----:B------:R-:W-:-:S09]  /*39f0*/  UISETP.NE.OR UP2, UPT, UR8, 0x3, !UP2 ;  /* 0x000000030800788c */ /* 0x000fd2000d745670 */
[----:B------:R-:W-:Y:S05]  /*3a00*/  BRA.U UP2, `(.L_x_68) ;  /* 0x0000000902c87547 */ /* 0x000fea000b800000 */
[----:B------:R-:W1:Y:S01]  /*3a10*/  LDCU.64 UR6, c[0x0][0x888] ;  /* 0x00011100ff0677ac */ /* 0x000e620008000a00 */
[----:B------:R-:W2:Y:S01]  /*3a20*/  LDC R0, c[0x0][0xb30] ;  /* 0x0002cc00ff007b82 */ /* 0x000ea20000000800 */
[----:B------:R-:W-:Y:S01]  /*3a30*/  IMAD.MOV.U32 R30, RZ, RZ, 0x1 ;  /* 0x00000001ff1e7424 */ /* 0x000fe200078e00ff */
[----:B------:R-:W-:Y:S01]  /*3a40*/  CS2R R28, SRZ ;  /* 0x00000000001c7805 */ /* 0x000fe2000001ff00 */
[----:B------:R-:W4:Y:S01]  /*3a50*/  LDCU.64 UR4, c[0x0][0x890] ;  /* 0x00011200ff0477ac */ /* 0x000f220008000a00 */
[----:B------:R-:W-:Y:S01]  /*3a60*/  IMAD.MOV.U32 R25, RZ, RZ, 0x1000 ;  /* 0x00001000ff197424 */ /* 0x000fe200078e00ff */
[----:B------:R-:W-:-:S03]  /*3a70*/  UMOV UR8, 0x400 ;  /* 0x0000040000087882 */ /* 0x000fc60000000000 */
[----:B------:R-:W3:Y:S01]  /*3a80*/  LDC R19, c[0x0][0x370] ;  /* 0x0000dc00ff137b82 */ /* 0x000ee20000000800 */
[----:B------:R-:W-:-:S07]  /*3a90*/  UPLOP3.LUT UP1, UPT, UPT, UPT, UPT, 0x40, 0x4 ;  /* 0x000000000004789c */ /* 0x000fce0003f2e870 */
[----:B------:R-:W3:Y:S01]  /*3aa0*/  LDC R2, c[0x0][0xb0c] ;  /* 0x0002c300ff027b82 */ /* 0x000ee20000000800 */
[----:B-1----:R-:W-:Y:S02]  /*3ab0*/  UISETP.NE.U32.AND UP2, UPT, UR6, URZ, UPT ;  /* 0x000000ff0600728c */ /* 0x002fe4000bf45070 */
[----:B------:R-:W-:Y:S02]  /*3ac0*/  ULEA UR6, UR37, UR8, 0x18 ;  /* 0x0000000825067291 */ /* 0x000fe4000f8ec0ff */
[----:B------:R-:W-:Y:S02]  /*3ad0*/  UISETP.NE.AND.EX UP2, UPT, UR7, URZ, UPT, UP2 ;  /* 0x000000ff0700728c */ /* 0x000fe4000bf45320 */
[----:B------:R-:W-:Y:S01]  /*3ae0*/  UIADD3 UR7, UPT, UPT, UR6, 0x50, URZ ;  /* 0x0000005006077890 */ /* 0x000fe2000fffe0ff */
[----:B------:R-:W1:Y:S01]  /*3af0*/  LDC R18, c[0x0][0xb20] ;  /* 0x0002c800ff127b82 */ /* 0x000e620000000800 */
[----:B----4-:R-:W-:Y:S01]  /*3b00*/  UISETP.NE.U32.AND UP3, UPT, UR4, URZ, UPT ;  /* 0x000000ff0400728c */ /* 0x010fe2000bf65070 */
[----:B--2---:R-:W-:Y:S01]  /*3b10*/  ISETP.NE.AND P1, PT, R0, 0x1, PT ;  /* 0x000000010000780c */ /* 0x004fe20003f25270 */
[----:B------:R-:W-:-:S02]  /*3b20*/  UPRMT UR37, UR37, 0x654, UR7 ;  /* 0x0000065425257896 */ /* 0x000fc40008000007 */
[----:B------:R-:W-:-:S03]  /*3b30*/  UISETP.NE.AND.EX UP3, UPT, UR5, URZ, UPT, UP3 ;  /* 0x000000ff0500728c */ /* 0x000fc6000bf65330 */
[----:B------:R-:W2:Y:S08]  /*3b40*/  LDC.64 R32, c[0x0][0x348] ;  /* 0x0000d200ff207b82 */ /* 0x000eb00000000a00 */
[----:B------:R-:W4:Y:S08]  /*3b50*/  LDC.64 R16, c[0x0][0xb10] ;  /* 0x0002c400ff107b82 */ /* 0x000f300000000a00 */
[----:B------:R-:W1:Y:S08]  /*3b60*/  LDC.64 R6, c[0x0][0xb18] ;  /* 0x0002c600ff067b82 */ /* 0x000e700000000a00 */
[----:B------:R-:W1:Y:S08]  /*3b70*/  LDC.64 R4, c[0x0][0xb28] ;  /* 0x0002ca00ff047b82 */ /* 0x000e700000000a00 */
[----:B---3--:R-:W1:Y:S02]  /*3b80*/  LDC R24, c[0x0][0x374] ;  /* 0x0000dd00ff187b82 */ /* 0x008e640000000800 */
.L_x_76:
[C---:B------:R-:W-:Y:S02]  /*3b90*/  LEA R0, R29.reuse, UR6, 0x3 ;  /* 0x000000061d007c11 */ /* 0x040fe4000f8e18ff */
[----:B------:R-:W-:Y:S02]  /*3ba0*/  SHF.L.U32 R3, R28, 0x1f, RZ ;  /* 0x0000001f1c037819 */ /* 0x000fe400000006ff */
[----:B------:R-:W-:Y:S02]  /*3bb0*/  LEA R20, R29, UR6, 0x4 ;  /* 0x000000061d147c11 */ /* 0x000fe4000f8e20ff */
[----:B---3--:R-:W3:Y:S02]  /*3bc0*/  SYNCS.PHASECHK.TRANS64.TRYWAIT P0, [R0+URZ+0x70], R3 ;  /* 0x00007003000075a7 */ /* 0x008ee400080011ff */
[----:B---3--:R-:W-:Y:S05]  /*3bd0*/  @!P0 BRA `(.L_x_69) ;  /* 0x0000002c00408947 */ /* 0x008fea0003800000 */
.L_x_125:
[----:B------:R-:W-:Y:S01]  /*3be0*/  ISETP.GE.AND P0, PT, R40, 0x1, PT ;  /* 0x000000012800780c */ /* 0x000fe20003f06270 */
[----:B------:R-:W1:Y:S01]  /*3bf0*/  LDS.128 R20, [R20+0x100] ;  /* 0x0001000014147984 */ /* 0x000e620000000c00 */
[----:B------:R-:W-:Y:S01]  /*3c00*/  ISETP.NE.U32.AND P4, PT, RZ, UR4, PT ;  /* 0x00000004ff007c0c */ /* 0x000fe2000bf85070 */
[----:B---3--:R-:W-:Y:S01]  /*3c10*/  VIADD R0, R0, 0x80 ;  /* 0x0000008000007836 */ /* 0x008fe20000000000 */
[----:B------:R-:W-:Y:S02]  /*3c20*/  SHF.L.U32 R26, R30, 0x1f, RZ ;  /* 0x0000001f1e1a7819 */ /* 0x000fe400000006ff */
[----:B------:R-:W-:Y:S02]  /*3c30*/  ISETP.NE.AND.EX P4, PT, RZ, UR5, PT, P4 ;  /* 0x00000005ff007c0c */ /* 0x000fe4000bf85340 */
[----:B------:R-:W-:Y:S01]  /*3c40*/  PRMT R0, RZ, 0x654, R0 ;  /* 0x00000654ff007816 */ /* 0x000fe20000000000 */
[----:B------:R-:W-:Y:S01]  /*3c50*/  @!PT LDS RZ, [RZ] ;  /* 0x00000000fffff984 */ /* 0x000fe20000000800 */
[----:B------:R-:W-:Y:S01]  /*3c60*/  @!PT LDS RZ, [RZ] ;  /* 0x00000000fffff984 */ /* 0x000fe20000000800 */
[----:B------:R-:W-:Y:S01]  /*3c70*/  @!PT LDS RZ, [RZ] ;  /* 0x00000000fffff984 */ /* 0x000fe20000000800 */
[----:B------:R-:W-:Y:S01]  /*3c80*/  @!PT LDS RZ, [RZ] ;  /* 0x00000000fffff984 */ /* 0x000fe20000000800 */
[----:B------:R3:W-:Y:S06]  /*3c90*/  MEMBAR.ALL.CTA ;  /* 0x0000000000007992 */ /* 0x0007ec0000008000 */
[----:B---3--:R-:W3:Y:S02]  /*3ca0*/  FENCE.VIEW.ASYNC.S ;  /* 0x00000000000073c6 */ /* 0x008ee40000000000 */
[----:B---3--:R3:W-:Y:S01]  /*3cb0*/  SYNCS.ARRIVE.TRANS64.RED.A1T0 RZ, [R0+URZ], RZ ;  /* 0x000000ff00ff79a7 */ /* 0x0087e200081004ff */
[----:B-1----:R-:W-:Y:S11]  /*3cc0*/  LOP3.LUT P3, RZ, R22, 0x1, RZ, 0xc0, !PT ;  /* 0x0000000116ff7812 */ /* 0x002ff6000786c0ff */
[----:B------:R-:W-:Y:S02]  /*3cd0*/  @!UPT UIADD3 URZ, UPT, UPT, URZ, URZ, URZ ;  /* 0x000000fffffff290 */ /* 0x000fe4000fffe0ff */
[----:B------:R-:W-:Y:S02]  /*3ce0*/  @P3 MOV R13, R20 ;  /* 0x00000014000d3202 */ /* 0x000fe40000000f00 */
[----:B------:R-:W-:Y:S01]  /*3cf0*/  @P3 LOP3.LUT R8, R21, 0xffff, RZ, 0xc0, !PT ;  /* 0x0000ffff15083812 */ /* 0x000fe200078ec0ff */
[----:B---3--:R-:W-:Y:S06]  /*3d00*/  @!P0 BRA `(.L_x_70) ;  /* 0x0000000000a48947 */ /* 0x008fec0003800000 */
[----:B------:R-:W-:Y:S01]  /*3d10*/  IMAD.HI.U32 R31, R24, R7, RZ ;  /* 0x00000007181f7227 */ /* 0x000fe200078e00ff */
[----:B------:R-:W-:Y:S02]  /*3d20*/  ISETP.NE.AND P0, PT, R6, 0x1, PT ;  /* 0x000000010600780c */ /* 0x000fe40003f05270 */
[----:B------:R-:W-:Y:S01]  /*3d30*/  ISETP.NE.AND P2, PT, R40, 0x1, PT ;  /* 0x000000012800780c */ /* 0x000fe20003f45270 */
[----:B----4-:R-:W-:Y:S01]  /*3d40*/  IMAD.HI.U32 R34, R19, R16, RZ ;  /* 0x0000001013227227 */ /* 0x010fe200078e00ff */
[----:B------:R-:W-:Y:S02]  /*3d50*/  SHF.R.U32.HI R31, RZ, R18, R31 ;  /* 0x00000012ff1f7219 */ /* 0x000fe4000001161f */
[----:B------:R-:W-:Y:S01]  /*3d60*/  ISETP.NE.AND P5, PT, R2, 0x1, PT ;  /* 0x000000010200780c */ /* 0x000fe20003fa5270 */
[----:B------:R-:W-:Y:S01]  /*3d70*/  IMAD.HI.U32 R36, R13, R16, RZ ;  /* 0x000000100d247227 */ /* 0x000fe200078e00ff */
[----:B------:R-:W-:Y:S02]  /*3d80*/  SHF.R.U32.HI R34, RZ, R17, R34 ;  /* 0x00000011ff227219 */ /* 0x000fe40000011622 */
[----:B------:R-:W-:Y:S01]  /*3d90*/  SEL R3, R24, R31, !P0 ;  /* 0x0000001f18037207 */ /* 0x000fe20004000000 */
[C---:B------:R-:W-:Y:S01]  /*3da0*/  IMAD.HI.U32 R31, R8.reuse, R7, RZ ;  /* 0x00000007081f7227 */ /* 0x040fe200078e00ff */
[----:B------:R-:W-:Y:S02]  /*3db0*/  SEL R11, R19, R34, !P5 ;  /* 0x00000022130b7207 */ /* 0x000fe40006800000 */
[----:B------:R-:W-:Y:S01]  /*3dc0*/  SHF.R.U32.HI R36, RZ, R17, R36 ;  /* 0x00000011ff247219 */ /* 0x000fe20000011624 */
[----:B------:R-:W-:Y:S01]  /*3dd0*/  IMAD.HI.U32 R38, R3, R4, RZ ;  /* 0x0000000403267227 */ /* 0x000fe200078e00ff */
[----:B------:R-:W-:Y:S03]  /*3de0*/  SHF.R.U32.HI R31, RZ, R18, R31 ;  /* 0x00000012ff1f7219 */ /* 0x000fe6000001161f */
[----:B------:R-:W-:Y:S01]  /*3df0*/  IMAD.HI.U32 R34, R11, R4, RZ ;  /* 0x000000040b227227 */ /* 0x000fe200078e00ff */
[----:B------:R-:W-:Y:S02]  /*3e00*/  @P2 SHF.R.U32.HI R3, RZ, R5, R38 ;  /* 0x00000005ff032219 */ /* 0x000fe40000011626 */
[----:B------:R-:W-:Y:S02]  /*3e10*/  SEL R9, R8, R31, !P0 ;  /* 0x0000001f08097207 */ /* 0x000fe40004000000 */
[----:B------:R-:W-:Y:S01]  /*3e20*/  @P2 SHF.R.U32.HI R11, RZ, R5, R34 ;  /* 0x00000005ff0b2219 */ /* 0x000fe20000011622 */
[C---:B------:R-:W-:Y:S01]  /*3e30*/  IMAD R10, R40.reuse, R3, RZ ;  /* 0x00000003280a7224 */ /* 0x040fe200078e02ff */
[----:B------:R-:W-:Y:S01]  /*3e40*/  SEL R3, R13, R36, !P5 ;  /* 0x000000240d037207 */ /* 0x000fe20006800000 */
[C---:B------:R-:W-:Y:S03]  /*3e50*/  IMAD.HI.U32 R14, R9.reuse, R4, RZ ;  /* 0x00000004090e7227 */ /* 0x040fe600078e00ff */
[----:B------:R-:W-:Y:S01]  /*3e60*/  ISETP.GE.AND P0, PT, R9, R10, PT ;  /* 0x0000000a0900720c */ /* 0x000fe20003f06270 */
[C---:B------:R-:W-:Y:S01]  /*3e70*/  IMAD R12, R40.reuse, R11, RZ ;  /* 0x0000000b280c7224 */ /* 0x040fe200078e02ff */
[-C--:B------:R-:W-:Y:S04]  /*3e80*/  SHF.R.U32.HI R14, RZ, R5.reuse, R14 ;  /* 0x00000005ff0e7219 */ /* 0x080fe8000001160e */
[----:B------:R-:W-:Y:S02]  /*3e90*/  ISETP.GE.OR P0, PT, R3, R12, P0 ;  /* 0x0000000c0300720c */ /* 0x000fe40000706670 */
[----:B------:R-:W-:Y:S05]  /*3ea0*/  SEL R15, R9, R14, !P2 ;  /* 0x0000000e090f7207 */ /* 0x000fea0005000000 */
[----:B------:R-:W-:Y:S04]  /*3eb0*/  IMAD.MOV R14, RZ, RZ, -R15 ;  /* 0x000000ffff0e7224 */ /* 0x000fe800078e0a0f */
[----:B------:R-:W-:Y:S02]  /*3ec0*/  IMAD R14, R40, R14, R9 ;  /* 0x0000000e280e7224 */ /* 0x000fe400078e0209 */
[C---:B------:R-:W-:Y:S05]  /*3ed0*/  @!P0 IMAD.HI.U32 R10, R3.reuse, R4, RZ ;  /* 0x00000004030a8227 */ /* 0x040fea00078e00ff */
[----:B------:R-:W-:Y:S04]  /*3ee0*/  @!P0 SHF.R.U32.HI R10, RZ, R5, R10 ;  /* 0x00000005ff0a8219 */ /* 0x000fe8000001160a */
[----:B------:R-:W-:Y:S01]  /*3ef0*/  @!P0 SEL R0, R3, R10, !P2 ;  /* 0x0000000a03008207 */ /* 0x000fe20005000000 */
[----:B------:R-:W-:Y:S03]  /*3f00*/  IMAD.MOV R10, RZ, RZ, -R3 ;  /* 0x000000ffff0a7224 */ /* 0x000fe600078e0a03 */
[----:B------:R-:W-:Y:S01]  /*3f10*/  @!P0 IADD3 R15, PT, PT, R15, -R0, RZ ;  /* 0x800000000f0f8210 */ /* 0x000fe20007ffe0ff */
[----:B------:R-:W-:Y:S01]  /*3f20*/  @!P0 IMAD R0, R11, R14, R0 ;  /* 0x0000000e0b008224 */ /* 0x000fe200078e0200 */
[----:B------:R-:W-:Y:S01]  /*3f30*/  IADD3 R11, PT, PT, -R9, RZ, RZ ;  /* 0x000000ff090b7210 */ /* 0x000fe20007ffe1ff */
[----:B------:R-:W-:Y:S02]  /*3f40*/  IMAD R13, R2, R10, R13 ;  /* 0x0000000a020d7224 */ /* 0x000fe400078e020d */
[----:B------:R-:W-:Y:S02]  /*3f50*/  @!P0 IMAD R9, R15, R40, R3 ;  /* 0x000000280f098224 */ /* 0x000fe400078e0203 */
[----:B------:R-:W-:Y:S02]  /*3f60*/  @!P0 IMAD.MOV.U32 R3, RZ, RZ, R0 ;  /* 0x000000ffff038224 */ /* 0x000fe400078e0000 */
[----:B------:R-:W-:Y:S02]  /*3f70*/  IMAD R8, R6, R11, R8 ;  /* 0x0000000b06087224 */ /* 0x000fe400078e0208 */
[----:B------:R-:W-:Y:S02]  /*3f80*/  IMAD R13, R3, R2, R13 ;  /* 0x00000002030d7224 */ /* 0x000fe400078e020d */
[----:B------:R-:W-:Y:S02]  /*3f90*/  IMAD R8, R9, R6, R8 ;  /* 0x0000000609087224 */ /* 0x000fe400078e0208 */
.L_x_70:
[----:B------:R-:W-:Y:S05]  /*3fa0*/  BRA.U UP1, `(.L_x_71) ;  /* 0x0000000101107547 */ /* 0x000fea000b800000 */
[----:B------:R-:W-:Y:S04]  /*3fb0*/  MOV R0, UR13 ;  /* 0x0000000d00007c02 */ /* 0x000fe80008000f00 */
[----:B------:R-:W-:Y:S04]  /*3fc0*/  SHF.L.U32 R3, R0, 0x1f, RZ ;  /* 0x0000001f00037819 */ /* 0x000fe800000006ff */
[----:B------:R-:W1:Y:S02]  /*3fd0*/  SYNCS.PHASECHK.TRANS64.TRYWAIT P0, [UR6+0x68], R3 ;  /* 0x00006803ff0075a7 */ /* 0x000e640008001106 */
[----:B-1----:R-:W-:Y:S05]  /*3fe0*/  @!P0 BRA `(.L_x_72) ;  /* 0x0000002800508947 */ /* 0x002fea0003800000 */
.L_x_71:
[----:B------:R-:W-:Y:S05]  /*3ff0*/  BRA.U !UP3, `(.L_x_73) ;  /* 0x000000010b347547 */ /* 0x000fea000b800000 */
[----:B------:R-:W-:Y:S01]  /*4000*/  UPLOP3.LUT UP0, UPT, UPT, UPT, UP2, 0x80, 0x8 ;  /* 0x000000000008789c */ /* 0x000fe20003f0f020 */
[----:B-1----:R-:W-:Y:S02]  /*4010*/  HFMA2 R0, -RZ, RZ, 0, 5.9604644775390625e-08 ;  /* 0x00000001ff007431 */ /* 0x002fe400000001ff */
[----:B------:R-:W-:Y:S03]  /*4020*/  IMAD.MOV.U32 R96, RZ, RZ, 0x1 ;  /* 0x00000001ff607424 */ /* 0x000fe600078e00ff */
[----:B------:R-:W-:Y:S05]  /*4030*/  PLOP3.LUT P0, PT, PT, PT, UP0, 0x80, 0x8 ;  /* 0x000000000008781c */ /* 0x000fea0003f0f008 */
[----:B------:R-:W1:Y:S01]  /*4040*/  @UP0 LDCU.64 UR8, c[0x0][0x888] ;  /* 0x00011100ff0807ac */ /* 0x000e620008000a00 */
[----:B------:R-:W-:Y:S07]  /*4050*/  @UP0 UIMAD UR7, UR36, UR4, URZ ;  /* 0x00000004240702a4 */ /* 0x000fee000f8e02ff */
[----:B------:R-:W-:Y:S01]  /*4060*/  @!P0 PRMT R96, R0, 0x7610, R96 ;  /* 0x0000761000608816 */ /* 0x000fe20000000060 */
[----:B-1----:R-:W-:Y:S03]  /*4070*/  @UP0 UIMAD.WIDE UR8, UR7, 0x4, UR8 ;  /* 0x00000004070808a5 */ /* 0x002fe6000f8e0208 */
[----:B------:R-:W1:Y:S03]  /*4080*/  @!UP0 LDCU UR7, c[0x0][0x880] ;  /* 0x00011000ff0787ac */ /* 0x000e660008000800 */
[----:B------:R-:W-:Y:S01]  /*4090*/  IMAD.U32 R10, RZ, RZ, UR8 ;  /* 0x00000008ff0a7e24 */ /* 0x000fe2000f8e00ff */
[----:B------:R-:W-:Y:S05]  /*40a0*/  MOV R11, UR9 ;  /* 0x00000009000b7c02 */ /* 0x000fea0008000f00 */
[----:B-----5:R3:W5:Y:S02]  /*40b0*/  @P0 LDG.E R49, desc[UR40][R10.64] ;  /* 0x000000280a310981 */ /* 0x020764000c1e1900 */
[----:B-1-3--:R-:W-:Y:S07]  /*40c0*/  @!P0 IMAD.U32 R49, RZ, RZ, UR7 ;  /* 0x00000007ff318e24 */ /* 0x00afee000f8e00ff */
.L_x_73:
[----:B-----5:R-:W-:Y:S01]  /*40d0*/  @!P4 FSETP.EQ.AND P5, PT, R49, RZ, PT ;  /* 0x000000ff3100c20b */ /* 0x020fe20003fa2000 */
[----:B------:R-:W-:Y:S01]  /*40e0*/  @!UPT UIADD3 URZ, UPT, UPT, URZ, URZ, URZ ;  /* 0x000000fffffff290 */ /* 0x000fe2000fffe0ff */
[----:B------:R-:W-:Y:S11]  /*40f0*/  @!P4 BRA `(.L_x_74) ;  /* 0x000000000014c947 */ /* 0x000ff60003800000 */
[----:B------:R-:W-:Y:S02]  /*4100*/  LOP3.LUT P0, RZ, R96, 0xff, RZ, 0xc0, !PT ;  /* 0x000000ff60ff7812 */ /* 0x000fe4000780c0ff */
[----:B------:R-:W-:Y:S04]  /*4110*/  PLOP3.LUT P5, PT, PT, PT, UP0, 0x80, 0x8 ;  /* 0x000000000008781c */ /* 0x000fe80003faf008 */
[----:B------:R-:W-:Y:S07]  /*4120*/  PLOP3.LUT P5, PT, P5, PT, PT, 0x8, 0x80 ;  /* 0x000000000080781c */ /* 0x000fee0002fae170 */
[----:B------:R-:W-:Y:S11]  /*4130*/  @P0 FSETP.EQ.AND P5, PT, R49, RZ, PT ;  /* 0x000000ff3100020b */ /* 0x000ff60003fa2000 */
[----:B------:R-:W-:Y:S02]  /*4140*/  @!UPT UIADD3 URZ, UPT, UPT, URZ, URZ, URZ ;  /* 0x000000fffffff290 */ /* 0x000fe4000fffe0ff */
.L_x_74:
[----:B------:R-:W3:Y:S01]  /*4150*/  SYNCS.PHASECHK.TRANS64.TRYWAIT P4, [UR6+0x58], R26 ;  /* 0x0000581aff0075a7 */ /* 0x000ee20008081106 */
[----:B------:R-:W-:Y:S01]  /*4160*/  @P3 SHF.R.U32.HI R27, RZ, 0x10, R21 ;  /* 0x00000010ff1b3819 */ /* 0x000fe20000011615 */
[----:B------:R-:W-:Y:S01]  /*4170*/  VIADD R29, R29, 0x1 ;  /* 0x000000011d1d7836 */ /* 0x000fe20000000000 */
[----:B------:R-:W5:Y:S08]  /*4180*/  LDC.64 R14, c[0x0][0xb10] ;  /* 0x0002c400ff0e7b82 */ /* 0x000f700000000a00 */
[----:B------:R-:W2:Y:S08]  /*4190*/  LDC.64 R10, c[0x0][0xb18] ;  /* 0x0002c600ff0a7b82 */ /* 0x000eb00000000a00 */
[----:B-1----:R-:W1:Y:S08]  /*41a0*/  @!P1 LDC R0, c[0x0][0xb20] ;  /* 0x0002c800ff009b82 */ /* 0x002e700000000800 */
[----:B------:R-:W4:Y:S01]  /*41b0*/  @!P1 LDC R3, c[0x0][0xb0c] ;  /* 0x0002c300ff039b82 */ /* 0x000f220000000800 */
[----:B-----5:R-:W-:Y:S05]  /*41c0*/  @!P1 IMAD.HI.U32 R14, R13, R14, RZ ;  /* 0x0000000e0d0e9227 */ /* 0x020fea00078e00ff */
[----:B------:R-:W-:Y:S01]  /*41d0*/  @!P1 SHF.R.U32.HI R14, RZ, R15, R14 ;  /* 0x0000000fff0e9219 */ /* 0x000fe2000001160e */
[----:B--2---:R-:W-:Y:S01]  /*41e0*/  @!P1 IMAD.HI.U32 R11, R8, R11, RZ ;  /* 0x0000000b080b9227 */ /* 0x004fe200078e00ff */
[----:B------:R-:W-:Y:S04]  /*41f0*/  @!P1 ISETP.NE.AND P0, PT, R10, 0x1, PT ;  /* 0x000000010a00980c */ /* 0x000fe80003f05270 */
[----:B-1----:R-:W-:Y:S02]  /*4200*/  @!P1 SHF.R.U32.HI R9, RZ, R0, R11 ;  /* 0x00000000ff099219 */ /* 0x002fe4000001160b */
[----:B----4-:R-:W-:Y:S02]  /*4210*/  @!P1 ISETP.NE.AND P2, PT, R3, 0x1, PT ;  /* 0x000000010300980c */ /* 0x010fe40003f45270 */
[----:B------:R-:W-:Y:S02]  /*4220*/  @!P1 SEL R9, R8, R9, !P0 ;  /* 0x0000000908099207 */ /* 0x000fe40004000000 */
[----:B------:R-:W-:Y:S02]  /*4230*/  ELECT P0, URZ, PT ;  /* 0x0000000000ff782f */ /* 0x000fe40003800000 */
[----:B------:R-:W-:Y:S05]  /*4240*/  @!P1 SEL R14, R13, R14, !P2 ;  /* 0x0000000e0d0e9207 */ /* 0x000fea0005000000 */
[----:B------:R-:W-:Y:S02]  /*4250*/  @!P1 IMAD.IADD R0, R9, 0x1, -R14 ;  /* 0x0000000109009824 */ /* 0x000fe400078e0a0e */
[----:B------:R-:W-:Y:S02]  /*4260*/  @!P1 IMAD.IADD R9, R14, 0x1, -R9 ;  /* 0x000000010e099824 */ /* 0x000fe400078e0a09 */
[----:B------:R-:W-:Y:S02]  /*4270*/  @!P1 IMAD R13, R0, R3, R13 ;  /* 0x00000003000d9224 */ /* 0x000fe400078e020d */
[----:B------:R-:W-:Y:S01]  /*4280*/  @!P1 IMAD R8, R9, R10, R8 ;  /* 0x0000000a09089224 */ /* 0x000fe200078e0208 */
[----:B---3--:R-:W-:Y:S06]  /*4290*/  @!P4 BRA `(.L_x_75) ;  /* 0x0000002400bcc947 */ /* 0x008fec0003800000 */
.L_x_128:
[----:B------:R-:W-:Y:S01]  /*42a0*/  PLOP3.LUT P5, PT, P5, P0, PT, 0xf2, 0x2f ;  /* 0x00000000002f781c */ /* 0x000fe20002fa1e72 */
[----:B------:R-:W-:Y:S01]  /*42b0*/  UMOV UR14, 0x0 ;  /* 0x00000000000e7882 */ /* 0x000fe20000000000 */
[----:B------:R-:W-:Y:S01]  /*42c0*/  LOP3.LUT R30, R30, 0x1, RZ, 0x3c, !PT ;  /* 0x000000011e1e7812 */ /* 0x000fe200078e3cff */
[----:B------:R-:W-:Y:S01]  /*42d0*/  UMOV UR15, 0x10000000 ;  /* 0x10000000000f7882 */ /* 0x000fe20000000000 */
[----:B------:R-:W-:Y:S01]  /*42e0*/  UMOV UR12, UR36 ;  /* 0x00000024000c7c82 */ /* 0x000fe20008000000 */
[----:B------:R-:W-:Y:S08]  /*42f0*/  @P3 R2UR UR36, R27 ;  /* 0x000000001b2432ca */ /* 0x000ff000000e0000 */
[----:B-1----:R-:W-:Y:S01]  /*4300*/  @!P5 IADD3 R3, P0, PT, R32, 0x580, RZ ;  /* 0x000005802003d810 */ /* 0x002fe20007f1e0ff */
[----:B------:R-:W-:Y:S01]  /*4310*/  @!P5 IMAD.SHL.U32 R91, R91, 0x40, RZ ;  /* 0x000000405b5bd824 */ /* 0x000fe200078e00ff */
[----:B------:R-:W-:Y:S01]  /*4320*/  VOTEU.ALL UP1, P5 ;  /* 0x0000000000ff7886 */ /* 0x000fe20002820000 */
[----:B------:R-:W-:Y:S01]  /*4330*/  @!P5 IMAD.SHL.U32 R97, R97, 0x40, RZ ;  /* 0x000000406161d824 */ /* 0x000fe200078e00ff */
[----:B------:R-:W-:Y:S01]  /*4340*/  @!P5 R2UR UR8, R3 ;  /* 0x000000000308d2ca */ /* 0x000fe200000e0000 */
[----:B------:R-:W-:Y:S01]  /*4350*/  @!P5 IMAD.X R0, RZ, RZ, R33, P0 ;  /* 0x000000ffff00d224 */ /* 0x000fe200000e0621 */
[----:B------:R-:W-:Y:S01]  /*4360*/  @!P5 R2UR UR10, R91 ;  /* 0x000000005b0ad2ca */ /* 0x000fe200000e0000 */
[----:B------:R-:W-:Y:S01]  /*4370*/  @!UP1 UIADD3 UR9, UPT, UPT, UR6, 0x50, URZ ;  /* 0x0000005006099890 */ /* 0x000fe2000fffe0ff */
[----:B------:R-:W-:Y:S01]  /*4380*/  @!P5 R2UR UR11, R97 ;  /* 0x00000000610bd2ca */ /* 0x000fe200000e0000 */
[----:B------:R-:W-:Y:S01]  /*4390*/  IMAD.IADD R91, R8, 0x1, R79 ;  /* 0x00000001085b7824 */ /* 0x000fe200078e024f */
[----:B------:R-:W-:Y:S01]  /*43a0*/  @!P5 R2UR UR7, R0 ;  /* 0x000000000007d2ca */ /* 0x000fe200000e0000 */
[----:B------:R-:W-:Y:S01]  /*43b0*/  IMAD.IADD R97, R13, 0x1, R90 ;  /* 0x000000010d617824 */ /* 0x000fe200078e025a */
[C---:B------:R-:W-:Y:S04]  /*43c0*/  ISETP.NE.AND P0, PT, R29.reuse, 0x2, PT ;  /* 0x000000021d00780c */ /* 0x040fe80003f05270 */
[----:B------:R-:W-:Y:S01]  /*43d0*/  SEL R3, RZ, 0x1, P0 ;  /* 0x00000001ff037807 */ /* 0x000fe20000000000 */
[----:B------:R-:W-:Y:S01]  /*43e0*/  IMAD.U32 R10, RZ, RZ, UR8 ;  /* 0x00000008ff0a7e24 */ /* 0x000fe2000f8e00ff */
[----:B------:R-:W-:Y:S01]  /*43f0*/  @!UP1 UIADD3 UR8, UPT, UPT, UR6, 0x200, URZ ;  /* 0x0000020006089890 */ /* 0x000fe2000fffe0ff */
[----:B------:R-:W-:Y:S01]  /*4400*/  SEL R29, R29, RZ, P0 ;  /* 0x000000ff1d1d7207 */ /* 0x000fe20000000000 */
[----:B------:R-:W-:Y:S01]  /*4410*/  VOTEU.ALL UP1, P5 ;  /* 0x0000000000ff7886 */ /* 0x000fe20002820000 */
[----:B------:R-:W-:Y:S02]  /*4420*/  LOP3.LUT R28, R28, R3, RZ, 0x3c, !PT ;  /* 0x000000031c1c7212 */ /* 0x000fe400078e3cff */
[----:B------:R-:W-:Y:S01]  /*4430*/  IMAD.U32 R11, RZ, RZ, UR7 ;  /* 0x00000007ff0b7e24 */ /* 0x000fe2000f8e00ff */
[----:B------:R-:W-:Y:S04]  /*4440*/  @!P5 R2UR UR16, R10 ;  /* 0x000000000a10d2ca */ /* 0x000fe800000e0000 */
[----:B------:R-:W-:Y:S11]  /*4450*/  @!P5 R2UR UR17, R11 ;  /* 0x000000000b11d2ca */ /* 0x000ff600000e0000 */
[----:B------:R-:W-:Y:S02]  /*4460*/  @!UPT UIADD3 URZ, UPT, UPT, URZ, URZ, URZ ;  /* 0x000000fffffff290 */ /* 0x000fe4000fffe0ff */
[----:B------:R3:W-:Y:S01]  /*4470*/  @!UP1 UTMALDG.3D [UR8], [UR16], desc[UR14] ;  /* 0x00000e08100095b4 */ /* 0x0007e20008011000 */
[----:B------:R3:W-:Y:S01]  /*4480*/  @!P5 SYNCS.ARRIVE.TRANS64.RED.A0TR RZ, [UR6+0x50], R25 ;  /* 0x00005019ffffd9a7 */ /* 0x0007e20008300406 */
[----:B------:R-:W-:Y:S01]  /*4490*/  UPLOP3.LUT UP1, UPT, UPT, UPT, UPT, 0x80, 0x8 ;  /* 0x000000000008789c */ /* 0x000fe20003f2f070 */
[----:B------:R-:W-:Y:S01]  /*44a0*/  SYNCS.ARRIVE.TRANS64.RED.A1T0 RZ, [UR37], RZ ;  /* 0x000000ffffff79a7 */ /* 0x000fe20008100425 */
[----:B------:R-:W-:Y:S09]  /*44b0*/  @P3 BRA `(.L_x_76) ;  /* 0xfffffff400b43947 */ /* 0x000ff2000383ffff */
[----:B------:R-:W-:Y:S07]  /*44c0*/  MOV R0, UR6 ;  /* 0x0000000600007c02 */ /* 0x000fee0008000f00 */
.L_x_77:
[----:B-1----:R-:W-:-:S04]  /*44d0*/  SHF.L.U32 R3, R30, 0x1f, RZ ;  /* 0x0000001f1e037819 */ /* 0x002fc800000006ff */
[----:B------:R1:W2:Y:S03]  /*44e0*/  SYNCS.PHASECHK.TRANS64.TRYWAIT P0, [R0+URZ+0x58], R3 ;  /* 0x00005803000075a7 */ /* 0x0002a600080011ff */
[----:B--2---:R-:W-:Y:S05]  /*44f0*/  @!P0 NANOSLEEP.SYNCS 0x989680 ;  /* 0x009896800000895d */ /* 0x004fea0003900000 */
[----:B------:R-:W2:Y:S02]  /*4500*/  @!P0 SYNCS.PHASECHK.TRANS64 P0, [R0+URZ+0x58], R3 ;  /* 0x00005803000085a7 */ /* 0x000ea400080010ff */
[----:B--23--:R-:W-:Y:S05]  /*4510*/  @P0 EXIT ;  /* 0x000000000000094d */ /* 0x00cfea0003800000 */
[----:B------:R-:W-:Y:S05]  /*4520*/  BRA `(.L_x_77) ;  /* 0xfffffffc00e87947 */ /* 0x000fea000383ffff */
.L_x_68:
[----:B------:R-:W-:-:S06]  /*4530*/  UISETP.GE.AND UP1, UPT, UR8, 0x4, UPT ;  /* 0x000000040800788c */ /* 0x000fcc000bf26270 */
[----:B------:R-:W-:-:S13]  /*4540*/  PLOP3.LUT P0, PT, PT, PT, UP1, 0x80, 0x8 ;  /* 0x000000000008781c */ /* 0x000fda0003f0f018 */
[----:B------:R-:W-:Y:S05]  /*4550*/  @!P0 EXIT ;  /* 0x000000000000894d */ /* 0x000fea0003800000 */
[----:B------:R-:W-:Y:S01]  /*4560*/  BAR.SYNC.DEFER_BLOCKING 0x6, 0xa0 ;  /* 0x0182800000007b1d */ /* 0x000fe20000010000 */
[C---:B------:R-:W-:Y:S02]  /*4570*/  IMAD.SHL.U32 R5, R101.reuse, 0x40, RZ ;  /* 0x0000004065057824 */ /* 0x040fe400078e00ff */
[----:B------:R-:W-:Y:S02]  /*4580*/  HFMA2 R111, -RZ, RZ, 0, 0 ;  /* 0x00000000ff6f7431 */ /* 0x000fe400000001ff */
[C---:B------:R-:W-:Y:S01]  /*4590*/  IMAD.SHL.U32 R0, R101.reuse, 0x20, RZ ;  /* 0x0000002065007824 */ /* 0x040fe200078e00ff */
[----:B------:R-:W-:Y:S01]  /*45a0*/  CS2R R106, SRZ ;  /* 0x00000000006a7805 */ /* 0x000fe2000001ff00 */
[----:B------:R-:W-:Y:S01]  /*45b0*/  IMAD.SHL.U32 R2, R101, 0x2, RZ ;  /* 0x0000000265027824 */ /* 0x000fe200078e00ff */
[----:B------:R-:W-:Y:S01]  /*45c0*/  UMOV UR43, 0x400 ;  /* 0x00000400002b7882 */ /* 0x000fe20000000000 */
[----:B------:R-:W1:Y:S01]  /*45d0*/  LDC R99, c[0x0][0x370] ;  /* 0x0000dc00ff637b82 */ /* 0x000e620000000800 */
[----:B------:R-:W-:Y:S01]  /*45e0*/  ULEA UR43, UR37, UR43, 0x18 ;  /* 0x0000002b252b7291 */ /* 0x000fe2000f8ec0ff */
[----:B------:R-:W-:Y:S01]  /*45f0*/  LOP3.LUT R7, R5, 0x180, RZ, 0xc0, !PT ;  /* 0x0000018005077812 */ /* 0x000fe200078ec0ff */
[C---:B------:R-:W-:Y:S01]  /*4600*/  IMAD.SHL.U32 R103, R101.reuse, 0x8, RZ ;  /* 0x0000000865677824 */ /* 0x040fe200078e00ff */
[----:B------:R-:W-:Y:S01]  /*4610*/  LOP3.LUT R0, R0, 0xc00, RZ, 0xc0, !PT ;  /* 0x00000c0000007812 */ /* 0x000fe200078ec0ff */
[----:B------:R-:W-:Y:S01]  /*4620*/  IMAD.U32 R46, R101, 0x10000, RZ ;  /* 0x00010000652e7824 */ /* 0x000fe200078e00ff */
[----:B------:R-:W-:Y:S01]  /*4630*/  LOP3.LUT R2, R7, 0x20, R2, 0xf8, !PT ;  /* 0x0000002007027812 */ /* 0x000fe200078ef802 */
[----:B------:R-:W-:Y:S01]  /*4640*/  UIADD3 UR4, UPT, UPT, UR43, 0x1200, URZ ;  /* 0x000012002b047890 */ /* 0x000fe2000fffe0ff */
[----:B------:R-:W2:Y:S01]  /*4650*/  LDC R42, c[0x0][0xb0c] ;  /* 0x0002c300ff2a7b82 */ /* 0x000ea20000000800 */
[----:B------:R-:W-:Y:S01]  /*4660*/  LOP3.LUT R0, R0, 0x40, R5, 0xf8, !PT ;  /* 0x0000004000007812 */ /* 0x000fe200078ef805 */
[----:B------:R-:W-:Y:S01]  /*4670*/  IMAD.MOV.U32 R44, RZ, RZ, RZ ;  /* 0x000000ffff2c7224 */ /* 0x000fe200078e00ff */
[----:B------:R-:W-:Y:S01]  /*4680*/  LOP3.LUT R103, R2, 0x30, R103, 0x78, !PT ;  /* 0x0000003002677812 */ /* 0x000fe200078e7867 */
[----:B------:R-:W-:Y:S01]  /*4690*/  IMAD.MOV.U32 R108, RZ, RZ, RZ ;  /* 0x000000ffff6c7224 */ /* 0x000fe200078e00ff */
[----:B------:R-:W-:Y:S01]  /*46a0*/  LOP3.LUT R0, R0, 0x200, R5, 0xf8, !PT ;  /* 0x0000020000007812 */ /* 0x000fe200078ef805 */
[----:B------:R-:W-:Y:S01]  /*46b0*/  IMAD.SHL.U32 R5, R101, 0x10, RZ ;  /* 0x0000001065057824 */ /* 0x000fe200078e00ff */
[----:B------:R-:W-:Y:S01]  /*46c0*/  LOP3.LUT R46, R46, 0x600000, RZ, 0xc0, !PT ;  /* 0x006000002e2e7812 */ /* 0x000fe200078ec0ff */
[----:B------:R-:W4:Y:S01]  /*46d0*/  LDC R98, c[0x0][0xb20] ;  /* 0x0002c800ff627b82 */ /* 0x000f220000000800 */
[----:B------:R-:W3:Y:S01]  /*46e0*/  LDS R3, [UR43+0x120] ;  /* 0x0001202bff037984 */ /* 0x000ee20008000800 */
[----:B------:R-:W-:Y:S01]  /*46f0*/  LOP3.LUT R103, R0, R103, RZ, 0xfc, !PT ;  /* 0x0000006700677212 */ /* 0x000fe200078efcff */
[----:B------:R-:W-:Y:S01]  /*4700*/  IMAD.U32 R109, RZ, RZ, UR4 ;  /* 0x00000004ff6d7e24 */ /* 0x000fe2000f8e00ff */
[----:B------:R-:W-:Y:S01]  /*4710*/  LOP3.LUT R5, R5, 0x20, RZ, 0xc0, !PT ;  /* 0x0000002005057812 */ /* 0x000fe200078ec0ff */
[----:B------:R-:W1:Y:S01]  /*4720*/  LDCU.64 UR46, c[0x0][0x348] ;  /* 0x00006900ff2e77ac */ /* 0x000e620008000a00 */
[----:B------:R-:W-:-:S02]  /*4730*/  IADD3 R102, PT, PT, R103, UR43, RZ ;  /* 0x0000002b67667c10 */ /* 0x000fc4000fffe0ff */
[----:B------:R-:W1:Y:S01]  /*4740*/  LDC R41, c[0x0][0xb30] ;  /* 0x0002cc00ff297b82 */ /* 0x000e620000000800 */
[----:B------:R-:W1:Y:S01]  /*4750*/  LDCU.64 UR38, c[0x0][0x888] ;  /* 0x00011100ff2677ac */ /* 0x000e620008000a00 */
[----:B------:R-:W-:Y:S01]  /*4760*/  IADD3 R102, PT, PT, -R5, 0x200, R102 ;  /* 0x0000020005667810 */ /* 0x000fe20007ffe166 */
[----:B------:R-:W-:-:S05]  /*4770*/  UIADD3 UR42, UPT, UPT, UR43, 0x200, URZ ;  /* 0x000002002b2a7890 */ /* 0x000fca000fffe0ff */
[----:B------:R-:W1:Y:S08]  /*4780*/  LDC.64 R88, c[0x0][0xb10] ;  /* 0x0002c400ff587b82 */ /* 0x000e700000000a00 */
[----:B------:R-:W1:Y:S08]  /*4790*/  LDC.64 R38, c[0x0][0xb18] ;  /* 0x0002c600ff267b82 */ /* 0x000e700000000a00 */
[----:B------:R-:W1:Y:S08]  /*47a0*/  LDC.64 R84, c[0x0][0x888] ;  /* 0x00022200ff547b82 */ /* 0x000e700000000a00 */
[----:B------:R-:W1:Y:S01]  /*47b0*/  LDC.64 R36, c[0x0][0xb28] ;  /* 0x0002ca00ff247b82 */ /* 0x000e620000000a00 */
[----:B---3--:R-:W-:-:S07]  /*47c0*/  IMAD.IADD R46, R3, 0x1, R46 ;  /* 0x00000001032e7824 */ /* 0x008fce00078e022e */
[----:B------:R-:W3:Y:S08]  /*47d0*/  LDC.64 R86, c[0x0][0x890] ;  /* 0x00022400ff567b82 */ /* 0x000ef00000000a00 */
[----:B------:R-:W1:Y:S08]  /*47e0*/  LDC.64 R82, c[0x0][0x8b0] ;  /* 0x00022c00ff527b82 */ /* 0x000e700000000a00 */
[----:B------:R-:W1:Y:S08]  /*47f0*/  LDC.64 R80, c[0x0][0x8a8] ;  /* 0x00022a00ff507b82 */ /* 0x000e700000000a00 */
[----:B--2-4-:R-:W1:Y:S02]  /*4800*/  LDC R100, c[0x0][0x374] ;  /* 0x0000dd00ff647b82 */ /* 0x014e640000000800 */
.L_x_95:
[----:B------:R-:W-:Y:S02]  /*4810*/  LEA R0, R111, UR43, 0x3 ;  /* 0x0000002b6f007c11 */ /* 0x000fe4000f8e18ff */
[----:B------:R-:W-:Y:S02]  /*4820*/  SHF.L.U32 R3, R107, 0x1f, RZ ;  /* 0x0000001f6b037819 */ /* 0x000fe400000006ff */
[----:B------:R-:W-:Y:S02]  /*4830*/  LEA R16, R111, UR43, 0x4 ;  /* 0x0000002b6f107c11 */ /* 0x000fe4000f8e20ff */
[----:B--2---:R-:W2:Y:S02]  /*4840*/  SYNCS.PHASECHK.TRANS64.TRYWAIT P0, [R0+URZ+0x70], R3 ;  /* 0x00007003000075a7 */ /* 0x004ea400080011ff */
[----:B-12---:R-:W-:Y:S05]  /*4850*/  @!P0 BRA `(.L_x_78) ;  /* 0x0000002000648947 */ /* 0x006fea0003800000 */
.L_x_129:
[----:B------:R-:W4:Y:S01]  /*4860*/  LDC.64 R12, c[0x0][0xb10] ;  /* 0x0002c400ff0c7b82 */ /* 0x000f220000000a00 */
[----:B------:R-:W3:Y:S01]  /*4870*/  LDS.128 R16, [R16+0x100] ;  /* 0x0001000010107984 */ /* 0x000ee20000000c00 */
[----:B-1----:R-:W-:Y:S01]  /*4880*/  ISETP.NE.AND P1, PT, R41, 0x1, PT ;  /* 0x000000012900780c */ /* 0x002fe20003f25270 */
[----:B--2---:R-:W-:Y:S01]  /*4890*/  VIADD R0, R0, 0x80 ;  /* 0x0000008000007836 */ /* 0x004fe20000000000 */
[----:B------:R-:W-:Y:S04]  /*48a0*/  ISETP.GE.AND P0, PT, R40, 0x1, PT ;  /* 0x000000012800780c */ /* 0x000fe80003f06270 */
[----:B------:R-:W1:Y:S01]  /*48b0*/  LDC.64 R10, c[0x0][0xb18] ;  /* 0x0002c600ff0a7b82 */ /* 0x000e620000000a00 */
[----:B------:R-:W-:Y:S01]  /*48c0*/  PRMT R0, RZ, 0x654, R0 ;  /* 0x00000654ff007816 */ /* 0x000fe20000000000 */
[----:B------:R-:W-:Y:S01]  /*48d0*/  @!PT LDS RZ, [RZ] ;  /* 0x00000000fffff984 */ /* 0x000fe20000000800 */
[----:B------:R-:W-:Y:S01]  /*48e0*/  @!PT LDS RZ, [RZ] ;  /* 0x00000000fffff984 */ /* 0x000fe20000000800 */
[----:B------:R-:W-:Y:S01]  /*48f0*/  @!PT LDS RZ, [RZ] ;  /* 0x00000000fffff984 */ /* 0x000fe20000000800 */
[----:B------:R-:W-:Y:S01]  /*4900*/  @!PT LDS RZ, [RZ] ;  /* 0x00000000fffff984 */ /* 0x000fe20000000800 */
[----:B------:R2:W-:Y:S06]  /*4910*/  MEMBAR.ALL.CTA ;  /* 0x0000000000007992 */ /* 0x0005ec0000008000 */
[----:B--2---:R-:W2:Y:S01]  /*4920*/  FENCE.VIEW.ASYNC.S ;  /* 0x00000000000073c6 */ /* 0x004ea20000000000 */
[----:B------:R-:W1:Y:S08]  /*4930*/  @!P1 LDC R14, c[0x0][0xb20] ;  /* 0x0002c800ff0e9b82 */ /* 0x000e700000000800 */
[----:B------:R-:W1:Y:S01]  /*4940*/  @!P1 LDC R9, c[0x0][0xb0c] ;  /* 0x0002c300ff099b82 */ /* 0x000e620000000800 */
[----:B--2---:R2:W-:Y:S01]  /*4950*/  SYNCS.ARRIVE.TRANS64.RED.A1T0 RZ, [R0+URZ], RZ ;  /* 0x000000ff00ff79a7 */ /* 0x0045e200081004ff */
[----:B---3--:R-:W-:Y:S04]  /*4960*/  LOP3.LUT P4, RZ, R18, 0x1, RZ, 0xc0, !PT ;  /* 0x0000000112ff7812 */ /* 0x008fe8000788c0ff */
[----:B------:R-:W-:Y:S09]  /*4970*/  P2R R110, PR, RZ, 0x10 ;  /* 0x00000010ff6e7803 */ /* 0x000ff20000000000 */
[----:B------:R-:W-:Y:S02]  /*4980*/  @P4 MOV R45, R16 ;  /* 0x00000010002d4202 */ /* 0x000fe40000000f00 */
[----:B------:R-:W-:Y:S01]  /*4990*/  @P4 LOP3.LUT R43, R17, 0xffff, RZ, 0xc0, !PT ;  /* 0x0000ffff112b4812 */ /* 0x000fe200078ec0ff */
[----:B--2-4-:R-:W-:Y:S06]  /*49a0*/  @!P0 BRA `(.L_x_79) ;  /* 0x0000000000a48947 */ /* 0x014fec0003800000 */
[----:B------:R-:W-:Y:S01]  /*49b0*/  IMAD.HI.U32 R21, R100, R39, RZ ;  /* 0x0000002764157227 */ /* 0x000fe200078e00ff */
[----:B------:R-:W-:Y:S02]  /*49c0*/  ISETP.NE.AND P0, PT, R38, 0x1, PT ;  /* 0x000000012600780c */ /* 0x000fe40003f05270 */
[----:B------:R-:W-:Y:S01]  /*49d0*/  ISETP.NE.AND P2, PT, R40, 0x1, PT ;  /* 0x000000012800780c */ /* 0x000fe20003f45270 */
[----:B------:R-:W-:Y:S01]  /*49e0*/  IMAD.HI.U32 R20, R99, R88, RZ ;  /* 0x0000005863147227 */ /* 0x000fe200078e00ff */
[----:B------:R-:W-:Y:S02]  /*49f0*/  SHF.R.U32.HI R21, RZ, R98, R21 ;  /* 0x00000062ff157219 */ /* 0x000fe40000011615 */
[----:B------:R-:W-:Y:S01]  /*4a00*/  ISETP.NE.AND P3, PT, R42, 0x1, PT ;  /* 0x000000012a00780c */ /* 0x000fe20003f65270 */
[----:B------:R-:W-:Y:S01]  /*4a10*/  IMAD.HI.U32 R24, R45, R88, RZ ;  /* 0x000000582d187227 */ /* 0x000fe200078e00ff */
[----:B------:R-:W-:Y:S02]  /*4a20*/  SHF.R.U32.HI R20, RZ, R89, R20 ;  /* 0x00000059ff147219 */ /* 0x000fe40000011614 */
[----:B------:R-:W-:Y:S01]  /*4a30*/  SEL R3, R100, R21, !P0 ;  /* 0x0000001564037207 */ /* 0x000fe20004000000 */
[----:B------:R-:W-:Y:S01]  /*4a40*/  IMAD.HI.U32 R21, R43, R39, RZ ;  /* 0x000000272b157227 */ /* 0x000fe200078e00ff */
[----:B------:R-:W-:Y:S02]  /*4a50*/  SEL R7, R99, R20, !P3 ;  /* 0x0000001463077207 */ /* 0x000fe40005800000 */
[----:B------:R-:W-:Y:S01]  /*4a60*/  SHF.R.U32.HI R24, RZ, R89, R24 ;  /* 0x00000059ff187219 */ /* 0x000fe20000011618 */
[-C--:B------:R-:W-:Y:S04]  /*4a70*/  IMAD.HI.U32 R20, R3, R36.reuse, RZ ;  /* 0x0000002403147227 */ /* 0x080fe800078e00ff */
[----:B------:R-:W-:Y:S01]  /*4a80*/  IMAD.HI.U32 R22, R7, R36, RZ ;  /* 0x0000002407167227 */ /* 0x000fe200078e00ff */
[-C--:B------:R-:W-:Y:S02]  /*4a90*/  @P2 SHF.R.U32.HI R3, RZ, R37.reuse, R20 ;  /* 0x00000025ff032219 */ /* 0x080fe40000011614 */
[----:B------:R-:W-:Y:S02]  /*4aa0*/  SHF.R.U32.HI R20, RZ, R98, R21 ;  /* 0x00000062ff147219 */ /* 0x000fe40000011615 */
[----:B------:R-:W-:Y:S01]  /*4ab0*/  @P2 SHF.R.U32.HI R7, RZ, R37, R22 ;  /* 0x00000025ff072219 */ /* 0x000fe20000011616 */
[C---:B------:R-:W-:Y:S01]  /*4ac0*/  IMAD R2, R40.reuse, R3, RZ ;  /* 0x0000000328027224 */ /* 0x040fe200078e02ff */
[----:B------:R-:W-:Y:S02]  /*4ad0*/  SEL R5, R43, R20, !P0 ;  /* 0x000000142b057207 */ /* 0x000fe40004000000 */
[----:B------:R-:W-:Y:S01]  /*4ae0*/  SEL R3, R45, R24, !P3 ;  /* 0x000000182d037207 */ /* 0x000fe20005800000 */
[----:B------:R-:W-:Y:S01]  /*4af0*/  IMAD R4, R40, R7, RZ ;  /* 0x0000000728047224 */ /* 0x000fe200078e02ff */
[C---:B------:R-:W-:Y:S01]  /*4b00*/  ISETP.GE.AND P0, PT, R5.reuse, R2, PT ;  /* 0x000000020500720c */ /* 0x040fe20003f06270 */
[----:B------:R-:W-:Y:S03]  /*4b10*/  IMAD.HI.U32 R6, R5, R36, RZ ;  /* 0x0000002405067227 */ /* 0x000fe600078e00ff */
[----:B------:R-:W-:Y:S01]  /*4b20*/  ISETP.GE.OR P0, PT, R3, R4, P0 ;  /* 0x000000040300720c */ /* 0x000fe20000706670 */
[----:B------:R-:W-:Y:S01]  /*4b30*/  IMAD.MOV R4, RZ, RZ, -R3 ;  /* 0x000000ffff047224 */ /* 0x000fe200078e0a03 */
[-C--:B------:R-:W-:Y:S03]  /*4b40*/  SHF.R.U32.HI R6, RZ, R37.reuse, R6 ;  /* 0x00000025ff067219 */ /* 0x080fe60000011606 */
[----:B------:R-:W-:Y:S01]  /*4b50*/  IMAD R45, R42, R4, R45 ;  /* 0x000000042a2d7224 */ /* 0x000fe200078e022d */
[----:B------:R-:W-:Y:S05]  /*4b60*/  SEL R15, R5, R6, !P2 ;  /* 0x00000006050f7207 */ /* 0x000fea0005000000 */
[----:B------:R-:W-:Y:S02]  /*4b70*/  IMAD.MOV R6, RZ, RZ, -R15 ;  /* 0x000000ffff067224 */ /* 0x000fe400078e0a0f */
[C---:B------:R-:W-:Y:S04]  /*4b80*/  @!P0 IMAD.HI.U32 R2, R3.reuse, R36, RZ ;  /* 0x0000002403028227 */ /* 0x040fe800078e00ff */
[----:B------:R-:W-:Y:S01]  /*4b90*/  IMAD R6, R40, R6, R5 ;  /* 0x0000000628067224 */ /* 0x000fe200078e0205 */
[----:B------:R-:W-:Y:S04]  /*4ba0*/  @!P0 SHF.R.U32.HI R2, RZ, R37, R2 ;  /* 0x00000025ff028219 */ /* 0x000fe80000011602 */
[----:B------:R-:W-:Y:S02]  /*4bb0*/  @!P0 SEL R0, R3, R2, !P2 ;  /* 0x0000000203008207 */ /* 0x000fe40005000000 */
[----:B------:R-:W-:Y:S02]  /*4bc0*/  IADD3 R2, PT, PT, -R5, RZ, RZ ;  /* 0x000000ff05027210 */ /* 0x000fe40007ffe1ff */
[----:B------:R-:W-:Y:S01]  /*4bd0*/  @!P0 IADD3 R8, PT, PT, R15, -R0, RZ ;  /* 0x800000000f088210 */ /* 0x000fe20007ffe0ff */
[----:B------:R-:W-:Y:S02]  /*4be0*/  @!P0 IMAD R0, R7, R6, R0 ;  /* 0x0000000607008224 */ /* 0x000fe400078e0200 */
[----:B------:R-:W-:Y:S02]  /*4bf0*/  IMAD R43, R38, R2, R43 ;  /* 0x00000002262b7224 */ /* 0x000fe400078e022b */
[----:B------:R-:W-:Y:S02]  /*4c00*/  @!P0 IMAD R5, R8, R40, R3 ;  /* 0x0000002808058224 */ /* 0x000fe400078e0203 */
[----:B------:R-:W-:Y:S04]  /*4c10*/  @!P0 IMAD.MOV.U32 R3, RZ, RZ, R0 ;  /* 0x000000ffff038224 */ /* 0x000fe800078e0000 */
[----:B------:R-:W-:Y:S02]  /*4c20*/  IMAD R45, R3, R42, R45 ;  /* 0x0000002a032d7224 */ /* 0x000fe400078e022d */
[----:B------:R-:W-:Y:S07]  /*4c30*/  IMAD R43, R5, R38, R43 ;  /* 0x00000026052b7224 */ /* 0x000fee00078e022b */
.L_x_79:
[----:B------:R-:W-:Y:S01]  /*4c40*/  @!P1 IMAD.HI.U32 R0, R45, R12, RZ ;  /* 0x0000000c2d009227 */ /* 0x000fe200078e00ff */
[----:B-1----:R-:W-:Y:S01]  /*4c50*/  @!P1 ISETP.NE.AND P0, PT, R10, 0x1, PT ;  /* 0x000000010a00980c */ /* 0x002fe20003f05270 */
[----:B------:R-:W-:Y:S01]  /*4c60*/  ULOP3.LUT UP0, URZ, UR42, 0x1b0, URZ, 0xc0, !UPT ;  /* 0x000001b02aff7892 */ /* 0x000fe2000f80c0ff */
[----:B------:R-:W-:Y:S01]  /*4c70*/  @!P1 ISETP.NE.AND P2, PT, R9, 0x1, PT ;  /* 0x000000010900980c */ /* 0x000fe20003f45270 */
[----:B------:R-:W-:Y:S01]  /*4c80*/  @!P1 IMAD.HI.U32 R3, R43, R11, RZ ;  /* 0x0000000b2b039227 */ /* 0x000fe200078e00ff */
[----:B------:R-:W-:Y:S02]  /*4c90*/  @!P1 SHF.R.U32.HI R0, RZ, R13, R0 ;  /* 0x0000000dff009219 */ /* 0x000fe40000011600 */
[----:B------:R-:W-:Y:S01]  /*4ca0*/  @P4 SHF.R.U32.HI R105, RZ, 0x10, R17 ;  /* 0x00000010ff694819 */ /* 0x000fe20000011611 */
[----:B------:R-:W-:Y:S01]  /*4cb0*/  VIADD R111, R111, 0x1 ;  /* 0x000000016f6f7836 */ /* 0x000fe20000000000 */
[----:B------:R-:W-:Y:S02]  /*4cc0*/  @!P1 SHF.R.U32.HI R2, RZ, R14, R3 ;  /* 0x0000000eff029219 */ /* 0x000fe40000011603 */
[----:B------:R-:W-:Y:S02]  /*4cd0*/  @!P1 SEL R3, R45, R0, !P2 ;  /* 0x000000002d039207 */ /* 0x000fe40005000000 */
[----:B------:R-:W-:Y:S05]  /*4ce0*/  @!P1 SEL R2, R43, R2, !P0 ;  /* 0x000000022b029207 */ /* 0x000fea0004000000 */
[----:B------:R-:W-:Y:S02]  /*4cf0*/  @!P1 IMAD.IADD R0, R2, 0x1, -R3 ;  /* 0x0000000102009824 */ /* 0x000fe400078e0a03 */
[----:B------:R-:W-:Y:S02]  /*4d00*/  @!P1 IMAD.IADD R2, R3, 0x1, -R2 ;  /* 0x0000000103029824 */ /* 0x000fe400078e0a02 */
[----:B------:R-:W-:Y:S02]  /*4d10*/  @!P1 IMAD R45, R0, R9, R45 ;  /* 0x00000009002d9224 */ /* 0x000fe400078e022d */
[----:B------:R-:W-:Y:S01]  /*4d20*/  @!P1 IMAD R43, R2, R10, R43 ;  /* 0x0000000a022b9224 */ /* 0x000fe200078e022b */
[----:B------:R-:W-:Y:S06]  /*4d30*/  BRA.U !UP0, `(.L_x_80) ;  /* 0x0000000108407547 */ /* 0x000fec000b800000 */
[----:B------:R-:W1:Y:S01]  /*4d40*/  LDCU.64 UR8, c[0x4][0x80] ;  /* 0x01001000ff0877ac */ /* 0x000e620008000a00 */
[----:B------:R-:W-:Y:S01]  /*4d50*/  MOV R3, 0x0 ;  /* 0x0000000000037802 */ /* 0x000fe20000000f00 */
[----:B------:R-:W-:Y:S02]  /*4d60*/  HFMA2 R12, -RZ, RZ, 0, 5.9604644775390625e-08 ;  /* 0x00000001ff0c7431 */ /* 0x000fe400000001ff */
[----:B------:R-:W-:Y:S02]  /*4d70*/  IMAD.MOV.U32 R8, RZ, RZ, 0x70 ;  /* 0x00000070ff087424 */ /* 0x000fe400078e00ff */
[----:B------:R-:W-:Y:S01]  /*4d80*/  IMAD.MOV.U32 R13, RZ, RZ, RZ ;  /* 0x000000ffff0d7224 */ /* 0x000fe200078e00ff */
[----:B------:R-:W2:Y:S01]  /*4d90*/  LDCU.64 UR6, c[0x4][0x88] ;  /* 0x01001100ff0677ac */ /* 0x000ea20008000a00 */
[----:B------:R-:W3:Y:S01]  /*4da0*/  LDC.64 R2, c[0x4][R3] ;  /* 0x0100000003027b82 */ /* 0x000ee20000000a00 */
[----:B------:R-:W4:Y:S01]  /*4db0*/  LDCU.64 UR4, c[0x4][0x8] ;  /* 0x01000100ff0477ac */ /* 0x000f220008000a00 */
[----:B-1----:R-:W-:Y:S01]  /*4dc0*/  MOV R5, UR9 ;  /* 0x0000000900057c02 */ /* 0x002fe20008000f00 */
[----:B------:R-:W-:Y:S01]  /*4dd0*/  IMAD.U32 R4, RZ, RZ, UR8 ;  /* 0x00000008ff047e24 */ /* 0x000fe2000f8e00ff */
[----:B--2---:R-:W-:Y:S01]  /*4de0*/  MOV R7, UR7 ;  /* 0x0000000700077c02 */ /* 0x004fe20008000f00 */
[----:B------:R-:W-:Y:S01]  /*4df0*/  IMAD.U32 R6, RZ, RZ, UR6 ;  /* 0x00000006ff067e24 */ /* 0x000fe2000f8e00ff */
[----:B----4-:R-:W-:Y:S01]  /*4e00*/  MOV R11, UR5 ;  /* 0x00000005000b7c02 */ /* 0x010fe20008000f00 */
[----:B------:R-:W-:Y:S02]  /*4e10*/  IMAD.U32 R10, RZ, RZ, UR4 ;  /* 0x00000004ff0a7e24 */ /* 0x000fe4000f8e00ff */
[----:B------:R-:W-:Y:S07]  /*4e20*/  LEPC R20, `(.L_x_80) ;  /* 0x000000001014794e */ /* 0x000fee0000000000 */
[----:B---3-5:R-:W-:Y:S05]  /*4e30*/  CALL.ABS.NOINC R2 ;  /* 0x0000000002007343 */ /* 0x028fea0003c00000 */
.L_x_80:
[----:B------:R-:W-:Y:S01]  /*4e40*/  LOP3.LUT P0, RZ, R109, 0x1b0, RZ, 0xc0, !PT ;  /* 0x000001b06dff7812 */ /* 0x000fe2000780c0ff */
[----:B------:R-:W-:Y:S11]  /*4e50*/  BSSY.RECONVERGENT B6, `(.L_x_81) ;  /* 0x0000013000067945 */ /* 0x000ff60003800200 */
[----:B------:R-:W-:Y:S01]  /*4e60*/  @!UPT UIADD3 URZ, UPT, UPT, URZ, URZ, URZ ;  /* 0x000000fffffff290 */ /* 0x000fe2000fffe0ff */
[----:B------:R-:W-:Y:S05]  /*4e70*/  @!P0 BRA `(.L_x_82) ;  /* 0x0000000000408947 */ /* 0x000fea0003800000 */
        /* <DEDUP_REMOVED lines=16> */
.L_x_82:
[----:B------:R-:W-:Y:S05]  /*4f80*/  BSYNC.RECONVERGENT B6 ;  /* 0x0000000000067941 */ /* 0x000fea0003800200 */
.L_x_81:
[----:B------:R-:W-:Y:S01]  /*4f90*/  ISETP.NE.U32.AND P3, PT, R86, RZ, PT ;  /* 0x000000ff5600720c */ /* 0x000fe20003f65070 */
[----:B------:R-:W-:Y:S01]  /*4fa0*/  UISETP.NE.AND UP1, UPT, UR44, URZ, UPT ;  /* 0x000000ff2c00728c */ /* 0x000fe2000bf25270 */
[----:B------:R-:W-:Y:S02]  /*4fb0*/  ISETP.NE.U32.AND P4, PT, R82, RZ, PT ;  /* 0x000000ff5200720c */ /* 0x000fe40003f85070 */
[----:B------:R-:W-:Y:S02]  /*4fc0*/  ISETP.NE.AND.EX P3, PT, R87, RZ, PT, P3 ;  /* 0x000000ff5700720c */ /* 0x000fe40003f65330 */
[----:B------:R-:W-:Y:S02]  /*4fd0*/  PLOP3.LUT P1, PT, PT, PT, PT, 0x8, 0x80 ;  /* 0x000000000080781c */ /* 0x000fe40003f2e170 */
[----:B------:R-:W-:Y:S02]  /*4fe0*/  PLOP3.LUT P0, PT, PT, PT, UP1, 0x80, 0x8 ;  /* 0x000000000008781c */ /* 0x000fe40003f0f018 */
[----:B------:R-:W-:Y:S02]  /*4ff0*/  ISETP.NE.AND.EX P4, PT, R83, RZ, PT, P4 ;  /* 0x000000ff5300720c */ /* 0x000fe40003f85340 */
[----:B------:R-:W1:Y:S09]  /*5000*/  @UP1 LDCU.64 UR4, c[0x0][0x888] ;  /* 0x00011100ff0417ac */ /* 0x000e720008000a00 */
[----:B------:R-:W-:Y:S01]  /*5010*/  @P0 PLOP3.LUT P1, PT, P3, PT, PT, 0x80, 0x8 ;  /* 0x000000000008081c */ /* 0x000fe20001f2f070 */
[----:B-1----:R-:W-:Y:S04]  /*5020*/  @UP1 UISETP.NE.U32.AND UP0, UPT, UR4, URZ, UPT ;  /* 0x000000ff0400128c */ /* 0x002fe8000bf05070 */
[----:B------:R-:W-:Y:S04]  /*5030*/  @UP1 UISETP.NE.AND.EX UP0, UPT, UR5, URZ, UPT, UP0 ;  /* 0x000000ff0500128c */ /* 0x000fe8000bf05300 */
[----:B------:R-:W-:Y:S01]  /*5040*/  @UP1 USEL UR4, URZ, 0xffffffff, UP0 ;  /* 0xffffffffff041887 */ /* 0x000fe20008000000 */
[----:B------:R-:W-:Y:S11]  /*5050*/  @!P3 BRA `(.L_x_83) ;  /* 0x00000000002cb947 */ /* 0x000ff60003800000 */
[----:B------:R-:W-:Y:S01]  /*5060*/  ISETP.NE.U32.AND P2, PT, R84, RZ, PT ;  /* 0x000000ff5400720c */ /* 0x000fe20003f45070 */
[----:B------:R-:W-:Y:S03]  /*5070*/  IMAD.MOV.U32 R96, RZ, RZ, 0x1 ;  /* 0x00000001ff607424 */ /* 0x000fe600078e00ff */
[----:B------:R-:W-:Y:S11]  /*5080*/  ISETP.NE.AND.EX P2, PT, R85, RZ, PT, P2 ;  /* 0x000000ff5500720c */ /* 0x000ff60003f45320 */
[----:B------:R-:W-:Y:S02]  /*5090*/  @!UPT UIADD3 URZ, UPT, UPT, URZ, URZ, URZ ;  /* 0x000000fffffff290 */ /* 0x000fe4000fffe0ff */
[----:B------:R-:W1:Y:S01]  /*50a0*/  @P2 LDC.64 R2, c[0x0][0x888] ;  /* 0x00022200ff022b82 */ /* 0x000e620000000a00 */
[----:B------:R-:W-:Y:S04]  /*50b0*/  @P2 IMAD R0, R86, UR36, RZ ;  /* 0x0000002456002c24 */ /* 0x000fe8000f8e02ff */
[----:B-1----:R-:W-:Y:S04]  /*50c0*/  @P2 IMAD.WIDE R2, R0, 0x4, R2 ;  /* 0x0000000400022825 */ /* 0x002fe800078e0202 */
[----:B------:R-:W-:Y:S01]  /*50d0*/  HFMA2 R0, -RZ, RZ, 0, 5.9604644775390625e-08 ;  /* 0x00000001ff007431 */ /* 0x000fe200000001ff */
[----:B-----5:R1:W5:Y:S04]  /*50e0*/  @P2 LDG.E R49, desc[UR40][R2.64] ;  /* 0x0000002802312981 */ /* 0x020368000c1e1900 */
[----:B------:R-:W-:Y:S01]  /*50f0*/  @!P2 PRMT R96, R0, 0x7610, R96 ;  /* 0x000076100060a816 */ /* 0x000fe20000000060 */
[----:B-1----:R-:W2:Y:S06]  /*5100*/  @!P2 LDC R49, c[0x0][0x880] ;  /* 0x00022000ff31ab82 */ /* 0x002eac0000000800 */
.L_x_83:
[----:B------:R-:W-:Y:S05]  /*5110*/  @!P4 BRA `(.L_x_84) ;  /* 0x000000000020c947 */ /* 0x000fea0003800000 */
[----:B------:R-:W-:Y:S04]  /*5120*/  ISETP.NE.U32.AND P2, PT, R80, RZ, PT ;  /* 0x000000ff5000720c */ /* 0x000fe80003f45070 */
[----:B------:R-:W-:Y:S11]  /*5130*/  ISETP.NE.AND.EX P2, PT, R81, RZ, PT, P2 ;  /* 0x000000ff5100720c */ /* 0x000ff60003f45320 */
[----:B------:R-:W-:Y:S02]  /*5140*/  @!UPT UIADD3 URZ, UPT, UPT, URZ, URZ, URZ ;  /* 0x000000fffffff290 */ /* 0x000fe4000fffe0ff */
[----:B------:R-:W1:Y:S01]  /*5150*/  @P2 LDC.64 R2, c[0x0][0x8a8] ;  /* 0x00022a00ff022b82 */ /* 0x000e620000000a00 */
[----:B------:R-:W-:Y:S04]  /*5160*/  @P2 IMAD R0, R82, UR36, RZ ;  /* 0x0000002452002c24 */ /* 0x000fe8000f8e02ff */
[----:B-1----:R-:W-:Y:S05]  /*5170*/  @P2 IMAD.WIDE R2, R0, 0x4, R2 ;  /* 0x0000000400022825 */ /* 0x002fea00078e0202 */
[----:B-----5:R1:W5:Y:S02]  /*5180*/  @P2 LDG.E R47, desc[UR40][R2.64] ;  /* 0x00000028022f2981 */ /* 0x020364000c1e1900 */
[----:B-1----:R-:W3:Y:S02]  /*5190*/  @!P2 LDC R47, c[0x0][0x8a0] ;  /* 0x00022800ff2fab82 */ /* 0x002ee40000000800 */
.L_x_84:
[----:B--2--5:R-:W-:Y:S01]  /*51a0*/  @P0 FSETP.NEU.AND P4, PT, R49, RZ, PT ;  /* 0x000000ff3100020b */ /* 0x024fe20003f8d000 */
[----:B------:R-:W-:Y:S01]  /*51b0*/  IMAD.U32 R0, RZ, RZ, UR4 ;  /* 0x00000004ff007e24 */ /* 0x000fe2000f8e00ff */
[----:B------:R-:W-:Y:S01]  /*51c0*/  @P0 LOP3.LUT P2, RZ, R96, 0xff, RZ, 0xc0, !PT ;  /* 0x000000ff60ff0812 */ /* 0x000fe2000784c0ff */
[----:B------:R-:W-:Y:S01]  /*51d0*/  BSSY B1, `(.L_x_85) ;  /* 0x0000039000017945 */ /* 0x000fe20003800000 */
[----:B------:R-:W-:Y:S02]  /*51e0*/  @P0 SEL R9, RZ, 0xffffffff, P4 ;  /* 0xffffffffff090807 */ /* 0x000fe40002000000 */
[----:B------:R-:W-:Y:S02]  /*51f0*/  CS2R R54, SRZ ;  /* 0x0000000000367805 */ /* 0x000fe4000001ff00 */
[----:B------:R-:W-:Y:S02]  /*5200*/  LEA R92, R44, UR43, 0x3 ;  /* 0x0000002b2c5c7c11 */ /* 0x000fe4000f8e18ff */
[----:B------:R-:W-:Y:S02]  /*5210*/  CS2R R52, SRZ ;  /* 0x0000000000347805 */ /* 0x000fe4000001ff00 */
[----:B------:R-:W-:Y:S02]  /*5220*/  @P1 SEL R9, R0, R9, !P2 ;  /* 0x0000000900091207 */ /* 0x000fe40005000000 */
[----:B------:R-:W-:Y:S02]  /*5230*/  CS2R R58, SRZ ;  /* 0x00000000003a7805 */ /* 0x000fe4000001ff00 */
[----:B------:R-:W-:Y:S02]  /*5240*/  SHF.L.U32 R7, R108, 0x1f, RZ ;  /* 0x0000001f6c077819 */ /* 0x000fe400000006ff */
[----:B------:R-:W-:Y:S02]  /*5250*/  CS2R R56, SRZ ;  /* 0x0000000000387805 */ /* 0x000fe4000001ff00 */
[----:B------:R-:W-:Y:S02]  /*5260*/  @P0 LOP3.LUT R9, R9, 0x1, RZ, 0xc0, !PT ;  /* 0x0000000109090812 */ /* 0x000fe400078ec0ff */
[C---:B------:R-:W-:Y:S02]  /*5270*/  LEA.HI R5, R44.reuse, R44, RZ, 0x1 ;  /* 0x0000002c2c057211 */ /* 0x040fe400078f08ff */
[----:B------:R-:W-:Y:S02]  /*5280*/  ISETP.NE.U32.OR P1, PT, R9, 0x1, !P0 ;  /* 0x000000010900780c */ /* 0x000fe40004725470 */
[----:B------:R-:W-:Y:S01]  /*5290*/  PLOP3.LUT P5, PT, PT, PT, PT, 0x8, 0x80 ;  /* 0x000000000080781c */ /* 0x000fe20003fae170 */
[C---:B------:R-:W-:Y:S01]  /*52a0*/  IMAD.SHL.U32 R3, R5.reuse, 0x20, RZ ;  /* 0x0000002005037824 */ /* 0x040fe200078e00ff */
[----:B------:R-:W-:Y:S04]  /*52b0*/  LOP3.LUT R5, R5, 0xffe, RZ, 0xc0, !PT ;  /* 0x00000ffe05057812 */ /* 0x000fe800078ec0ff */
[----:B------:R-:W-:Y:S01]  /*52c0*/  LOP3.LUT R3, R3, 0xffffffc0, RZ, 0xc0, !PT ;  /* 0xffffffc003037812 */ /* 0x000fe200078ec0ff */
[----:B------:R-:W-:Y:S04]  /*52d0*/  IMAD.IADD R32, R44, 0x1, -R5 ;  /* 0x000000012c207824 */ /* 0x000fe800078e0a05 */
[----:B------:R-:W-:Y:S01]  /*52e0*/  @P1 SHF.L.U32 R2, R106, 0x1f, RZ ;  /* 0x0000001f6a021819 */ /* 0x000fe200000006ff */
[----:B------:R-:W-:Y:S03]  /*52f0*/  IMAD.IADD R3, R46, 0x1, R3 ;  /* 0x000000012e037824 */ /* 0x000fe600078e0203 */
[----:B------:R-:W1:Y:S01]  /*5300*/  @P1 SYNCS.PHASECHK.TRANS64.TRYWAIT P0, [UR43+0x50], R2 ;  /* 0x00005002ff0015a7 */ /* 0x000e62000800112b */
[----:B------:R-:W-:Y:S01]  /*5310*/  IMAD R32, R32, 0x100000, R3 ;  /* 0x0010000020207824 */ /* 0x000fe200078e0203 */
[----:B------:R2:W4:Y:S01]  /*5320*/  SYNCS.PHASECHK.TRANS64.TRYWAIT P4, [R92+URZ+0x90], R7 ;  /* 0x000090075c0075a7 */ /* 0x00052200080811ff */
[----:B-1----:R-:W-:Y:S01]  /*5330*/  @P1 PLOP3.LUT P5, PT, P0, PT, PT, 0x8, 0x80 ;  /* 0x000000000080181c */ /* 0x002fe200007ae170 */
[----:B------:R-:W-:Y:S01]  /*5340*/  @!UPT UIADD3 URZ, UPT, UPT, URZ, URZ, URZ ;  /* 0x000000fffffff290 */ /* 0x000fe2000fffe0ff */
[----:B--2---:R-:W-:Y:S11]  /*5350*/  @!P1 BRA `(.L_x_86) ;  /* 0x0000000000809947 */ /* 0x004ff60003800000 */
[----:B------:R-:W-:Y:S01]  /*5360*/  ISETP.NE.U32.AND P0, PT, RZ, UR38, PT ;  /* 0x00000026ff007c0c */ /* 0x000fe2000bf05070 */
[----:B------:R-:W-:Y:S01]  /*5370*/  BSSY B0, `(.L_x_87) ;  /* 0x0000012000007945 */ /* 0x000fe20003800000 */
[----:B------:R-:W-:Y:S02]  /*5380*/  FSETP.NEU.AND P2, PT, R49, RZ, PT ;  /* 0x000000ff3100720b */ /* 0x000fe40003f4d000 */
[----:B------:R-:W-:Y:S02]  /*5390*/  CS2R R58, SRZ ;  /* 0x00000000003a7805 */ /* 0x000fe4000001ff00 */
[----:B------:R-:W-:Y:S02]  /*53a0*/  ISETP.NE.AND.EX P0, PT, RZ, UR39, PT, P0 ;  /* 0x00000027ff007c0c */ /* 0x000fe4000bf05300 */
[----:B------:R-:W-:Y:S02]  /*53b0*/  CS2R R56, SRZ ;  /* 0x0000000000387805 */ /* 0x000fe4000001ff00 */
[----:B------:R-:W-:Y:S02]  /*53c0*/  LOP3.LUT P1, RZ, R96, 0xff, RZ, 0xc0, !PT ;  /* 0x000000ff60ff7812 */ /* 0x000fe4000782c0ff */
[----:B------:R-:W-:Y:S02]  /*53d0*/  CS2R R54, SRZ ;  /* 0x0000000000367805 */ /* 0x000fe4000001ff00 */
[----:B------:R-:W-:Y:S02]  /*53e0*/  SEL R0, RZ, 0xffffffff, P2 ;  /* 0xffffffffff007807 */ /* 0x000fe40001000000 */
[----:B------:R-:W-:Y:S02]  /*53f0*/  CS2R R52, SRZ ;  /* 0x0000000000347805 */ /* 0x000fe4000001ff00 */
[----:B------:R-:W-:Y:S04]  /*5400*/  SEL R3, RZ, 0xffffffff, P0 ;  /* 0xffffffffff037807 */ /* 0x000fe80000000000 */
[----:B------:R-:W-:Y:S04]  /*5410*/  @P3 SEL R0, R3, R0, !P1 ;  /* 0x0000000003003207 */ /* 0x000fe80004800000 */
[----:B------:R-:W-:Y:S04]  /*5420*/  LOP3.LUT R0, R0, 0x1, RZ, 0xc0, !PT ;  /* 0x0000000100007812 */ /* 0x000fe800078ec0ff */
[----:B------:R-:W-:Y:S01]  /*5430*/  ISETP.NE.U32.AND P0, PT, R0, 0x1, PT ;  /* 0x000000010000780c */ /* 0x000fe20003f05070 */
[----:B------:R-:W-:Y:S01]  /*5440*/  @!UPT UIADD3 URZ, UPT, UPT, URZ, URZ, URZ ;  /* 0x000000fffffff290 */ /* 0x000fe2000fffe0ff */
[----:B------:R-:W-:Y:S11]  /*5450*/  @!P5 BRA `(.L_x_88) ;  /* 0x00000000000cd947 */ /* 0x000ff60003800000 */
[----:B------:R-:W-:Y:S04]  /*5460*/  SHF.L.U32 R3, R106, 0x1f, RZ ;  /* 0x0000001f6a037819 */ /* 0x000fe800000006ff */
[----:B------:R-:W1:Y:S02]  /*5470*/  SYNCS.PHASECHK.TRANS64.TRYWAIT P1, [UR43+0x50], R3 ;  /* 0x00005003ff0075a7 */ /* 0x000e64000802112b */
[----:B-1----:R-:W-:Y:S05]  /*5480*/  @!P1 BRA `(.L_x_89) ;  /* 0x00000014006c9947 */ /* 0x002fea0003800000 */
.L_x_88:
[----:B------:R-:W-:Y:S05]  /*5490*/  BSYNC B0 ;  /* 0x0000000000007941 */ /* 0x000fea0003800000 */
.L_x_87:
[----:B------:R2:W1:Y:S01]  /*54a0*/  @P0 LDS.128 R56, [R103+UR43+0x200] ;  /* 0x0002002b67380984 */ /* 0x0004620008000c00 */
[----:B------:R-:W-:Y:S01]  /*54b0*/  UIADD3 UR4, UPT, UPT, UR43, 0x58, URZ ;  /* 0x000000582b047890 */ /* 0x000fe2000fffe0ff */
[----:B------:R-:W-:Y:S02]  /*54c0*/  LOP3.LUT R106, R106, 0x1, RZ, 0x3c, !PT ;  /* 0x000000016a6a7812 */ /* 0x000fe400078e3cff */
[----:B------:R2:W1:Y:S01]  /*54d0*/  @P0 LDS.128 R52, [R102+0x10] ;  /* 0x0000100066340984 */ /* 0x0004620000000c00 */
[----:B------:R-:W-:Y:S01]  /*54e0*/  UPRMT UR4, UR37, 0x654, UR4 ;  /* 0x0000065425047896 */ /* 0x000fe20008000004 */
[----:B------:R-:W-:Y:S01]  /*54f0*/  @!PT LDS RZ, [RZ] ;  /* 0x00000000fffff984 */ /* 0x000fe20000000800 */
[----:B------:R-:W-:Y:S01]  /*5500*/  @!PT LDS RZ, [RZ] ;  /* 0x00000000fffff984 */ /* 0x000fe20000000800 */
[----:B------:R-:W-:Y:S01]  /*5510*/  @!PT LDS RZ, [RZ] ;  /* 0x00000000fffff984 */ /* 0x000fe20000000800 */
[----:B------:R-:W-:Y:S01]  /*5520*/  @!PT LDS RZ, [RZ] ;  /* 0x00000000fffff984 */ /* 0x000fe20000000800 */
[----:B------:R5:W-:Y:S06]  /*5530*/  MEMBAR.ALL.CTA ;  /* 0x0000000000007992 */ /* 0x000bec0000008000 */
[----:B-----5:R-:W5:Y:S02]  /*5540*/  FENCE.VIEW.ASYNC.S ;  /* 0x00000000000073c6 */ /* 0x020f640000000000 */
[----:B-----5:R-:W-:Y:S03]  /*5550*/  SYNCS.ARRIVE.TRANS64.RED.A1T0 RZ, [UR4], RZ ;  /* 0x000000ffffff79a7 */ /* 0x020fe60008100404 */
.L_x_86:
[----:B------:R-:W-:Y:S05]  /*5560*/  BSYNC B1 ;  /* 0x0000000000017941 */ /* 0x000fea0003800000 */
.L_x_85:
[----:B-1----:R-:W-:Y:S04]  /*5570*/  SHF.R.U32.HI R3, RZ, 0x15, R32 ;  /* 0x00000015ff037819 */ /* 0x002fe80000011620 */
[----:B------:R-:W-:Y:S01]  /*5580*/  LOP3.LUT P0, RZ, R3, 0x3, R104, 0x48, !PT ;  /* 0x0000000303ff7812 */ /* 0x000fe20007804868 */
[----:B------:R-:W-:Y:S01]  /*5590*/  @!UPT UIADD3 URZ, UPT, UPT, URZ, URZ, URZ ;  /* 0x000000fffffff290 */ /* 0x000fe2000fffe0ff */
[----:B----4-:R-:W-:Y:S11]  /*55a0*/  @P4 BRA `(.L_x_90) ;  /* 0x0000000000084947 */ /* 0x010ff60003800000 */
[----:B------:R-:W1:Y:S02]  /*55b0*/  SYNCS.PHASECHK.TRANS64.TRYWAIT P1, [R92+URZ+0x90], R7 ;  /* 0x000090075c0075a7 */ /* 0x000e6400080211ff */
[----:B-1----:R-:W-:Y:S05]  /*55c0*/  @!P1 BRA `(.L_x_91) ;  /* 0x0000001400349947 */ /* 0x002fea0003800000 */
.L_x_90:
[----:B------:R-:W-:Y:S05]  /*55d0*/  @!P0 BRA `(.L_x_92) ;  /* 0x0000000000408947 */ /* 0x000fea0003800000 */
[----:B------:R-:W4:Y:S01]  /*55e0*/  LDCU.64 UR8, c[0x4][0x70] ;  /* 0x01000e00ff0877ac */ /* 0x000f220008000a00 */
[----:B------:R-:W-:Y:S01]  /*55f0*/  MOV R3, 0x0 ;  /* 0x0000000000037802 */ /* 0x000fe20000000f00 */
[----:B------:R-:W-:Y:S02]  /*5600*/  HFMA2 R12, -RZ, RZ, 0, 5.9604644775390625e-08 ;  /* 0x00000001ff0c7431 */ /* 0x000fe400000001ff */
[----:B------:R-:W-:Y:S02]  /*5610*/  IMAD.MOV.U32 R8, RZ, RZ, 0x192 ;  /* 0x00000192ff087424 */ /* 0x000fe400078e00ff */
[----:B------:R-:W-:Y:S01]  /*5620*/  IMAD.MOV.U32 R13, RZ, RZ, RZ ;  /* 0x000000ffff0d7224 */ /* 0x000fe200078e00ff */
[----:B------:R-:W1:Y:S01]  /*5630*/  LDCU.64 UR6, c[0x4][0x78] ;  /* 0x01000f00ff0677ac */ /* 0x000e620008000a00 */
[----:B------:R-:W2:Y:S01]  /*5640*/  LDC.64 R2, c[0x4][R3] ;  /* 0x0100000003027b82 */ /* 0x000ea20000000a00 */
[----:B------:R-:W5:Y:S01]  /*5650*/  LDCU.64 UR4, c[0x4][0x10] ;  /* 0x01000200ff0477ac */ /* 0x000f620008000a00 */
[----:B----4-:R-:W-:Y:S01]  /*5660*/  MOV R5, UR9 ;  /* 0x0000000900057c02 */ /* 0x010fe20008000f00 */
[----:B------:R-:W-:Y:S01]  /*5670*/  IMAD.U32 R4, RZ, RZ, UR8 ;  /* 0x00000008ff047e24 */ /* 0x000fe2000f8e00ff */
[----:B-1----:R-:W-:Y:S01]  /*5680*/  MOV R7, UR7 ;  /* 0x0000000700077c02 */ /* 0x002fe20008000f00 */
[----:B------:R-:W-:Y:S01]  /*5690*/  IMAD.U32 R6, RZ, RZ, UR6 ;  /* 0x00000006ff067e24 */ /* 0x000fe2000f8e00ff */
[----:B-----5:R-:W-:Y:S01]  /*56a0*/  MOV R11, UR5 ;  /* 0x00000005000b7c02 */ /* 0x020fe20008000f00 */
[----:B------:R-:W-:Y:S02]  /*56b0*/  IMAD.U32 R10, RZ, RZ, UR4 ;  /* 0x00000004ff0a7e24 */ /* 0x000fe4000f8e00ff */
[----:B------:R-:W-:Y:S07]  /*56c0*/  LEPC R20, `(.L_x_92) ;  /* 0x000000001014794e */ /* 0x000fee0000000000 */
[----:B--23--:R-:W-:Y:S05]  /*56d0*/  CALL.ABS.NOINC R2 ;  /* 0x0000000002007343 */ /* 0x00cfea0003c00000 */
.L_x_92:
[----:B------:R-:W-:Y:S01]  /*56e0*/  LOP3.LUT P0, RZ, R101, 0x60, RZ, 0xc0, !PT ;  /* 0x0000006065ff7812 */ /* 0x000fe2000780c0ff */
[----:B------:R-:W-:Y:S05]  /*56f0*/  WARPSYNC.ALL ;  /* 0x0000000000007948 */ /* 0x000fea0003800000 */
[----:B------:R-:W-:Y:S01]  /*5700*/  R2UR UR4, R32 ;  /* 0x00000000200472ca */ /* 0x000fe200000e0000 */
[----:B------:R-:W-:Y:S01]  /*5710*/  BSSY.RECONVERGENT B0, `(.L_x_93) ;  /* 0x00000a0000007945 */ /* 0x000fe20003800200 */
[-C--:B------:R-:W-:Y:S02]  /*5720*/  F2FP.F16.E5M2.UNPACK_B R50, R56.reuse ;  /* 0x00000038ff32723e */ /* 0x080fe400020004ff */
[----:B------:R-:W-:Y:S02]  /*5730*/  F2FP.F16.E5M2.UNPACK_B R63, R56.H1 ;  /* 0x00000038ff3f723e */ /* 0x000fe400030004ff */
[-C--:B------:R-:W-:Y:S01]  /*5740*/  F2FP.F16.E5M2.UNPACK_B R56, R57.reuse ;  /* 0x00000039ff38723e */ /* 0x080fe200020004ff */
[--C-:B------:R-:W-:Y:S01]  /*5750*/  HADD2.F32 R48, -RZ, R50.reuse.H0_H0 ;  /* 0x20000032ff307230 */ /* 0x100fe20000004100 */
[----:B------:R-:W-:Y:S01]  /*5760*/  F2FP.F16.E5M2.UNPACK_B R57, R57.H1 ;  /* 0x00000039ff39723e */ /* 0x000fe200030004ff */
[----:B------:R-:W-:Y:S01]  /*5770*/  HADD2.F32 R50, -RZ, R50.H1_H1 ;  /* 0x30000032ff327230 */ /* 0x000fe20000004100 */
[-C--:B------:R-:W-:Y:S01]  /*5780*/  F2FP.F16.E5M2.UNPACK_B R66, R52.reuse ;  /* 0x00000034ff42723e */ /* 0x080fe200020004ff */
[--C-:B------:R-:W-:Y:S01]  /*5790*/  HADD2.F32 R51, -RZ, R63.reuse.H0_H0 ;  /* 0x2000003fff337230 */ /* 0x100fe20000004100 */
[----:B------:R-:W-:Y:S01]  /*57a0*/  F2FP.F16.E5M2.UNPACK_B R68, R52.H1 ;  /* 0x00000034ff44723e */ /* 0x000fe200030004ff */
[----:B-1----:R-:W-:Y:S01]  /*57b0*/  LDTM.16dp32bit_t0_t15.x32 R4, tmem[UR4] ;  /* 0x00000004000479ee */ /* 0x002fe20008a80000 */
[----:B------:R-:W3:Y:S01]  /*57c0*/  LDTM.16dp32bit_t16_t31.x32 R4, tmem[UR4+0x20] ;  /* 0x00002004000479ee */ /* 0x000ee20008aa0000 */
[----:B------:R-:W-:Y:S01]  /*57d0*/  NOP ;  /* 0x0000000000007918 */ /* 0x000fe20000000000 */
[----:B------:R-:W-:Y:S01]  /*57e0*/  R2UR UR5, R92 ;  /* 0x000000005c0572ca */ /* 0x000fe200000e0000 */
[--C-:B------:R-:W-:Y:S01]  /*57f0*/  HADD2.F32 R65, -RZ, R66.reuse.H0_H0 ;  /* 0x20000042ff417230 */ /* 0x100fe20000004100 */
[----:B------:R-:W-:Y:S01]  /*5800*/  F2FP.F16.E5M2.UNPACK_B R61, R58 ;  /* 0x0000003aff3d723e */ /* 0x000fe200020004ff */
[----:B------:R-:W-:Y:S01]  /*5810*/  HADD2.F32 R67, -RZ, R66.H1_H1 ;  /* 0x30000042ff437230 */ /* 0x000fe20000004100 */
[-C--:B------:R-:W-:Y:S01]  /*5820*/  F2FP.F16.E5M2.UNPACK_B R70, R53.reuse ;  /* 0x00000035ff46723e */ /* 0x080fe200020004ff */
[----:B------:R-:W-:Y:S01]  /*5830*/  HADD2.F32 R52, -RZ, R63.H1_H1 ;  /* 0x3000003fff347230 */ /* 0x000fe20000004100 */
[----:B------:R-:W-:Y:S01]  /*5840*/  F2FP.F16.E5M2.UNPACK_B R72, R53.H1 ;  /* 0x00000035ff48723e */ /* 0x000fe200030004ff */
[----:B------:R-:W-:Y:S01]  /*5850*/  HADD2.F32 R53, -RZ, R56.H0_H0 ;  /* 0x20000038ff357230 */ /* 0x000fe20000004100 */
[-C--:B------:R-:W-:Y:S01]  /*5860*/  F2FP.F16.E5M2.UNPACK_B R74, R54.reuse ;  /* 0x00000036ff4a723e */ /* 0x080fe200020004ff */
[----:B------:R-:W-:Y:S01]  /*5870*/  HADD2.F32 R69, -RZ, R70.H0_H0 ;  /* 0x20000046ff457230 */ /* 0x000fe20000004100 */
[----:B------:R-:W-:Y:S01]  /*5880*/  F2FP.F16.E5M2.UNPACK_B R76, R54.H1 ;  /* 0x00000036ff4c723e */ /* 0x000fe200030004ff */
[----:B------:R-:W-:Y:S01]  /*5890*/  HADD2.F32 R54, -RZ, R56.H1_H1 ;  /* 0x30000038ff367230 */ /* 0x000fe20000004100 */
[----:B------:R-:W-:Y:S01]  /*58a0*/  F2FP.F16.E5M2.UNPACK_B R60, R58.H1 ;  /* 0x0000003aff3c723e */ /* 0x000fe200030004ff */
[----:B------:R-:W-:Y:S01]  /*58b0*/  UIADD3 UR5, UPT, UPT, UR5, 0xb0, URZ ;  /* 0x000000b005057890 */ /* 0x000fe2000fffe0ff */
[----:B------:R-:W-:Y:S01]  /*58c0*/  HADD2.F32 R58, -RZ, R61.H1_H1 ;  /* 0x3000003dff3a7230 */ /* 0x000fe20000004100 */
[----:B------:R-:W-:Y:S01]  /*58d0*/  F2FP.F16.E5M2.UNPACK_B R77, R55 ;  /* 0x00000037ff4d723e */ /* 0x000fe200020004ff */
[----:B------:R-:W-:Y:S01]  /*58e0*/  HADD2.F32 R70, -RZ, R70.H1_H1 ;  /* 0x30000046ff467230 */ /* 0x000fe20000004100 */
[----:B------:R-:W-:Y:S01]  /*58f0*/  UPRMT UR5, UR37, 0x654, UR5 ;  /* 0x0000065425057896 */ /* 0x000fe20008000005 */
[--C-:B------:R-:W-:Y:S01]  /*5900*/  HADD2.F32 R73, -RZ, R74.reuse.H0_H0 ;  /* 0x2000004aff497230 */ /* 0x100fe20000004100 */
[----:B------:R-:W-:Y:S01]  /*5910*/  F2FP.F16.E5M2.UNPACK_B R62, R59 ;  /* 0x0000003bff3e723e */ /* 0x000fe200020004ff */
[----:B------:R-:W-:Y:S01]  /*5920*/  HADD2.F32 R74, -RZ, R74.H1_H1 ;  /* 0x3000004aff4a7230 */ /* 0x000fe20000004100 */
[----:B------:R-:W-:Y:S01]  /*5930*/  F2FP.F16.E5M2.UNPACK_B R78, R55.H1 ;  /* 0x00000037ff4e723e */ /* 0x000fe200030004ff */
[C---:B---3--:R-:W-:Y:S01]  /*5940*/  FMUL R4, R47.reuse, R4 ;  /* 0x000000042f047220 */ /* 0x048fe20000400000 */
[C---:B------:R-:W-:Y:S01]  /*5950*/  FMUL R5, R47.reuse, R5 ;  /* 0x000000052f057220 */ /* 0x040fe20000400000 */
[C---:B------:R-:W-:Y:S01]  /*5960*/  FMUL R8, R47.reuse, R8 ;  /* 0x000000082f087220 */ /* 0x040fe20000400000 */
[----:B------:R-:W-:Y:S01]  /*5970*/  FMUL R9, R47, R9 ;  /* 0x000000092f097220 */ /* 0x000fe20000400000 */
[----:B------:R-:W-:Y:S01]  /*5980*/  SYNCS.ARRIVE.TRANS64.RED.A1T0 RZ, [UR5], RZ ;  /* 0x000000ffffff79a7 */ /* 0x000fe20008100405 */
[C---:B------:R-:W-:Y:S01]  /*5990*/  FFMA R4, R49.reuse, R48, R4 ;  /* 0x0000003031047223 */ /* 0x040fe20000000004 */
[----:B------:R-:W-:Y:S01]  /*59a0*/  FFMA R5, R49, R50, R5 ;  /* 0x0000003231057223 */ /* 0x000fe20000000005 */
[C---:B------:R-:W-:Y:S01]  /*59b0*/  FMUL R12, R47.reuse, R12 ;  /* 0x0000000c2f0c7220 */ /* 0x040fe20000400000 */
        /* <DEDUP_REMOVED lines=9> */
[----:B------:R-:W-:Y:S02]  /*5a50*/  HADD2.F32 R48, -RZ, R77.H1_H1 ;  /* 0x3000004dff307230 */ /* 0x000fe40000004100 */
[C---:B------:R-:W-:Y:S01]  /*5a60*/  FMUL R28, R47.reuse, R32 ;  /* 0x000000202f1c7220 */ /* 0x040fe20000400000 */
[C---:B------:R-:W-:Y:S01]  /*5a70*/  FMUL R29, R47.reuse, R33 ;  /* 0x000000212f1d7220 */ /* 0x040fe20000400000 */
[C---:B------:R-:W-:Y:S01]  /*5a80*/  FMUL R6, R47.reuse, R6 ;  /* 0x000000062f067220 */ /* 0x040fe20000400000 */
[C---:B------:R-:W-:Y:S01]  /*5a90*/  FMUL R7, R47.reuse, R7 ;  /* 0x000000072f077220 */ /* 0x040fe20000400000 */
[--C-:B------:R-:W-:Y:S02]  /*5aa0*/  HADD2.F32 R55, -RZ, R57.reuse.H0_H0 ;  /* 0x20000039ff377230 */ /* 0x100fe40000004100 */
[----:B------:R-:W-:Y:S01]  /*5ab0*/  FMUL R10, R47, R10 ;  /* 0x0000000a2f0a7220 */ /* 0x000fe20000400000 */
[C---:B------:R-:W-:Y:S01]  /*5ac0*/  FFMA R6, R49.reuse, R51, R6 ;  /* 0x0000003331067223 */ /* 0x040fe20000000006 */
[----:B------:R-:W-:Y:S02]  /*5ad0*/  HADD2.F32 R56, -RZ, R57.H1_H1 ;  /* 0x30000039ff387230 */ /* 0x000fe40000004100 */
[C---:B------:R-:W-:Y:S01]  /*5ae0*/  FFMA R7, R49.reuse, R52, R7 ;  /* 0x0000003431077223 */ /* 0x040fe20000000007 */
[C---:B------:R-:W-:Y:S01]  /*5af0*/  FFMA R8, R49.reuse, R53, R8 ;  /* 0x0000003531087223 */ /* 0x040fe20000000008 */
[C---:B------:R-:W-:Y:S01]  /*5b00*/  FFMA R9, R49.reuse, R54, R9 ;  /* 0x0000003631097223 */ /* 0x040fe20000000009 */
[----:B------:R-:W-:Y:S02]  /*5b10*/  HADD2.F32 R57, -RZ, R61.H0_H0 ;  /* 0x2000003dff397230 */ /* 0x000fe40000004100 */
[----:B------:R-:W-:Y:S01]  /*5b20*/  FFMA R10, R49, R55, R10 ;  /* 0x00000037310a7223 */ /* 0x000fe2000000000a */
[----:B------:R-:W-:Y:S01]  /*5b30*/  F2FP.SATFINITE.E5M2.F32.PACK_AB_MERGE_C R92, R7, R6, RZ ;  /* 0x00000006075c723e */ /* 0x000fe200048060ff */
[----:B------:R-:W-:Y:S02]  /*5b40*/  HADD2.F32 R61, -RZ, R62.H0_H0 ;  /* 0x2000003eff3d7230 */ /* 0x000fe40000004100 */
[----:B------:R-:W-:Y:S01]  /*5b50*/  FMUL R11, R47, R11 ;  /* 0x0000000b2f0b7220 */ /* 0x000fe20000400000 */
[----:B------:R-:W-:Y:S01]  /*5b60*/  F2FP.F16.E5M2.UNPACK_B R64, R59.H1 ;  /* 0x0000003bff40723e */ /* 0x000fe200030004ff */
[----:B------:R-:W-:Y:S01]  /*5b70*/  HADD2.F32 R59, -RZ, R60.H0_H0 ;  /* 0x2000003cff3b7230 */ /* 0x000fe20000004100 */
[----:B------:R-:W-:Y:S01]  /*5b80*/  F2FP.SATFINITE.E5M2.F32.PACK_AB_MERGE_C R92, R5, R4, R92 ;  /* 0x00000004055c723e */ /* 0x000fe2000480605c */
[C---:B------:R-:W-:Y:S01]  /*5b90*/  FFMA R11, R49.reuse, R56, R11 ;  /* 0x00000038310b7223 */ /* 0x040fe2000000000b */
[C---:B------:R-:W-:Y:S01]  /*5ba0*/  FFMA R12, R49.reuse, R57, R12 ;  /* 0x00000039310c7223 */ /* 0x040fe2000000000c */
[----:B------:R-:W-:Y:S01]  /*5bb0*/  FFMA R13, R49, R58, R13 ;  /* 0x0000003a310d7223 */ /* 0x000fe2000000000d */
[----:B------:R-:W-:Y:S02]  /*5bc0*/  HADD2.F32 R62, -RZ, R62.H1_H1 ;  /* 0x3000003eff3e7230 */ /* 0x000fe40000004100 */
[----:B------:R-:W-:Y:S01]  /*5bd0*/  FMUL R14, R47, R14 ;  /* 0x0000000e2f0e7220 */ /* 0x000fe20000400000 */
[----:B------:R-:W-:Y:S01]  /*5be0*/  HADD2.F32 R60, -RZ, R60.H1_H1 ;  /* 0x3000003cff3c7230 */ /* 0x000fe20000004100 */
[----:B------:R-:W-:Y:S01]  /*5bf0*/  F2FP.SATFINITE.E5M2.F32.PACK_AB_MERGE_C R93, R11, R10, RZ ;  /* 0x0000000a0b5d723e */ /* 0x000fe200048060ff */
[----:B------:R-:W-:Y:S02]  /*5c00*/  HADD2.F32 R51, -RZ, R77.H0_H0 ;  /* 0x2000004dff337230 */ /* 0x000fe40000004100 */
[----:B------:R-:W-:Y:S01]  /*5c10*/  FFMA R14, R49, R59, R14 ;  /* 0x0000003b310e7223 */ /* 0x000fe2000000000e */
[----:B------:R-:W-:Y:S01]  /*5c20*/  FMUL R15, R47, R15 ;  /* 0x0000000f2f0f7220 */ /* 0x000fe20000400000 */
[--C-:B------:R-:W-:Y:S01]  /*5c30*/  HADD2.F32 R63, -RZ, R64.reuse.H0_H0 ;  /* 0x20000040ff3f7230 */ /* 0x100fe20000004100 */
[----:B------:R-:W-:Y:S01]  /*5c40*/  F2FP.SATFINITE.E5M2.F32.PACK_AB_MERGE_C R93, R9, R8, R93 ;  /* 0x00000008095d723e */ /* 0x000fe2000480605d */
[----:B------:R-:W-:Y:S02]  /*5c50*/  HADD2.F32 R64, -RZ, R64.H1_H1 ;  /* 0x30000040ff407230 */ /* 0x000fe40000004100 */
[C---:B------:R-:W-:Y:S01]  /*5c60*/  FFMA R15, R49.reuse, R60, R15 ;  /* 0x0000003c310f7223 */ /* 0x040fe2000000000f */
[C---:B------:R-:W-:Y:S01]  /*5c70*/  FFMA R16, R49.reuse, R61, R16 ;  /* 0x0000003d31107223 */ /* 0x040fe20000000010 */
[----:B------:R-:W-:Y:S01]  /*5c80*/  FFMA R17, R49, R62, R17 ;  /* 0x0000003e31117223 */ /* 0x000fe20000000011 */
[C---:B------:R-:W-:Y:S01]  /*5c90*/  FMUL R18, R47.reuse, R18 ;  /* 0x000000122f127220 */ /* 0x040fe20000400000 */
[C---:B------:R-:W-:Y:S01]  /*5ca0*/  FMUL R19, R47.reuse, R19 ;  /* 0x000000132f137220 */ /* 0x040fe20000400000 */
[--C-:B------:R-:W-:Y:S02]  /*5cb0*/  HADD2.F32 R66, -RZ, R68.reuse.H0_H0 ;  /* 0x20000044ff427230 */ /* 0x100fe40000004100 */
[----:B------:R-:W-:Y:S01]  /*5cc0*/  FMUL R3, R47, R22 ;  /* 0x000000162f037220 */ /* 0x000fe20000400000 */
[C---:B------:R-:W-:Y:S01]  /*5cd0*/  FFMA R18, R49.reuse, R63, R18 ;  /* 0x0000003f31127223 */ /* 0x040fe20000000012 */
[----:B------:R-:W-:Y:S02]  /*5ce0*/  HADD2.F32 R68, -RZ, R68.H1_H1 ;  /* 0x30000044ff447230 */ /* 0x000fe40000004100 */
[----:B------:R-:W-:Y:S01]  /*5cf0*/  FFMA R19, R49, R64, R19 ;  /* 0x0000004031137223 */ /* 0x000fe20000000013 */
[----:B------:R-:W-:Y:S01]  /*5d00*/  FMUL R23, R47, R23 ;  /* 0x000000172f177220 */ /* 0x000fe20000400000 */
[C---:B------:R-:W-:Y:S01]  /*5d10*/  FFMA R0, R49.reuse, R65, R0 ;  /* 0x0000004131007223 */ /* 0x040fe20000000000 */
[C---:B------:R-:W-:Y:S01]  /*5d20*/  FFMA R2, R49.reuse, R67, R2 ;  /* 0x0000004331027223 */ /* 0x040fe20000000002 */
[--C-:B------:R-:W-:Y:S02]  /*5d30*/  HADD2.F32 R71, -RZ, R72.reuse.H0_H0 ;  /* 0x20000048ff477230 */ /* 0x100fe40000004100 */
[----:B------:R-:W-:Y:S01]  /*5d40*/  FFMA R3, R49, R66, R3 ;  /* 0x0000004231037223 */ /* 0x000fe20000000003 */
[----:B------:R-:W-:Y:S02]  /*5d50*/  HADD2.F32 R72, -RZ, R72.H1_H1 ;  /* 0x30000048ff487230 */ /* 0x000fe40000004100 */
[----:B------:R-:W-:Y:S01]  /*5d60*/  FMUL R22, R47, R26 ;  /* 0x0000001a2f167220 */ /* 0x000fe20000400000 */
        /* <DEDUP_REMOVED lines=18> */
[----:B------:R-:W-:Y:S01]  /*5e90*/  F2FP.SATFINITE.E5M2.F32.PACK_AB_MERGE_C R94, R15, R14, RZ ;  /* 0x0000000e0f5e723e */ /* 0x000fe200048060ff */
[----:B------:R-:W-:Y:S01]  /*5ea0*/  FFMA R28, R49, R51, R28 ;  /* 0x00000033311c7223 */ /* 0x000fe2000000001c */
[----:B------:R-:W-:Y:S01]  /*5eb0*/  F2FP.SATFINITE.E5M2.F32.PACK_AB_MERGE_C R95, R19, R18, RZ ;  /* 0x00000012135f723e */ /* 0x000fe200048060ff */
[C---:B------:R-:W-:Y:S01]  /*5ec0*/  FFMA R29, R49.reuse, R48, R29 ;  /* 0x00000030311d7223 */ /* 0x040fe2000000001d */
[C---:B------:R-:W-:Y:S01]  /*5ed0*/  FFMA R30, R49.reuse, R77, R30 ;  /* 0x0000004d311e7223 */ /* 0x040fe2000000001e */
[----:B------:R-:W-:Y:S01]  /*5ee0*/  FFMA R35, R49, R50, R35 ;  /* 0x0000003231237223 */ /* 0x000fe20000000023 */
[----:B------:R-:W-:Y:S02]  /*5ef0*/  F2FP.SATFINITE.E5M2.F32.PACK_AB_MERGE_C R94, R13, R12, R94 ;  /* 0x0000000c0d5e723e */ /* 0x000fe4000480605e */
[----:B------:R-:W-:Y:S02]  /*5f00*/  F2FP.SATFINITE.E5M2.F32.PACK_AB_MERGE_C R95, R17, R16, R95 ;  /* 0x00000010115f723e */ /* 0x000fe4000480605f */
[----:B------:R-:W-:Y:S02]  /*5f10*/  F2FP.SATFINITE.E5M2.F32.PACK_AB_MERGE_C R113, R23, R3, RZ ;  /* 0x000000031771723e */ /* 0x000fe400048060ff */
[----:B------:R-:W-:Y:S01]  /*5f20*/  F2FP.SATFINITE.E5M2.F32.PACK_AB_MERGE_C R114, R27, R22, RZ ;  /* 0x000000161b72723e */ /* 0x000fe200048060ff */
[----:B------:R1:W-:Y:S01]  /*5f30*/  STS.128 [R103+UR43+0x1200], R92 ;  /* 0x0012005c67007988 */ /* 0x0003e20008000c2b */
[----:B------:R-:W-:Y:S02]  /*5f40*/  F2FP.SATFINITE.E5M2.F32.PACK_AB_MERGE_C R116, R31, R26, RZ ;  /* 0x0000001a1f74723e */ /* 0x000fe400048060ff */
[----:B------:R-:W-:Y:S02]  /*5f50*/  F2FP.SATFINITE.E5M2.F32.PACK_AB_MERGE_C R117, R35, R30, RZ ;  /* 0x0000001e2375723e */ /* 0x000fe400048060ff */
[----:B------:R-:W-:Y:S02]  /*5f60*/  F2FP.SATFINITE.E5M2.F32.PACK_AB_MERGE_C R112, R2, R0, R113 ;  /* 0x000000000270723e */ /* 0x000fe40004806071 */
[----:B------:R-:W-:Y:S02]  /*5f70*/  F2FP.SATFINITE.E5M2.F32.PACK_AB_MERGE_C R113, R21, R20, R114 ;  /* 0x000000141571723e */ /* 0x000fe40004806072 */
[----:B------:R-:W-:Y:S02]  /*5f80*/  F2FP.SATFINITE.E5M2.F32.PACK_AB_MERGE_C R114, R25, R24, R116 ;  /* 0x000000181972723e */ /* 0x000fe40004806074 */
[----:B------:R-:W-:Y:S02]  /*5f90*/  F2FP.SATFINITE.E5M2.F32.PACK_AB_MERGE_C R115, R29, R28, R117 ;  /* 0x0000001c1d73723e */ /* 0x000fe40004806075 */
[----:B------:R-:W-:Y:S03]  /*5fa0*/  IADD3 R116, PT, PT, R44, 0x1, RZ ;  /* 0x000000012c747810 */ /* 0x000fe60007ffe0ff */
[----:B------:R1:W-:Y:S01]  /*5fb0*/  STS.128 [R102+0x1010], R112 ;  /* 0x0010107066007388 */ /* 0x0003e20000000c00 */
[----:B------:R-:W-:Y:S01]  /*5fc0*/  @!PT LDS RZ, [RZ] ;  /* 0x00000000fffff984 */ /* 0x000fe20000000800 */
[----:B------:R-:W-:Y:S01]  /*5fd0*/  @!PT LDS RZ, [RZ] ;  /* 0x00000000fffff984 */ /* 0x000fe20000000800 */
[----:B------:R-:W-:Y:S01]  /*5fe0*/  @!PT LDS RZ, [RZ] ;  /* 0x00000000fffff984 */ /* 0x000fe20000000800 */
[----:B------:R-:W-:Y:S01]  /*5ff0*/  @!PT LDS RZ, [RZ] ;  /* 0x00000000fffff984 */ /* 0x000fe20000000800 */
[----:B------:R3:W-:Y:S07]  /*6000*/  MEMBAR.ALL.CTA ;  /* 0x0000000000007992 */ /* 0x0007ee0000008000 */
[----:B---3--:R-:W3:Y:S02]  /*6010*/  FENCE.VIEW.ASYNC.S ;  /* 0x00000000000073c6 */ /* 0x008ee40000000000 */
[----:B---3--:R-:W-:Y:S06]  /*6020*/  BAR.SYNC.DEFER_BLOCKING 0x1, 0x80 ;  /* 0x0042000000007b1d */ /* 0x008fec0000010000 */
[----:B------:R-:W-:Y:S05]  /*6030*/  @P0 BRA `(.L_x_94) ;  /* 0x0000000000340947 */ /* 0x000fea0003800000 */
[----:B------:R-:W-:Y:S01]  /*6040*/  UIADD3 UR12, UPT, UPT, UR43, 0x1200, URZ ;  /* 0x000012002b0c7890 */ /* 0x000fe2000fffe0ff */
[----:B------:R-:W-:Y:S01]  /*6050*/  R2UR UR9, R91 ;  /* 0x000000005b0972ca */ /* 0x000fe200000e0000 */
[----:B------:R-:W-:Y:S01]  /*6060*/  UIADD3 UR10, UP0, UPT, UR46, 0x680, URZ ;  /* 0x000006802e0a7890 */ /* 0x000fe2000ff1e0ff */
[----:B------:R-:W-:Y:S01]  /*6070*/  R2UR UR8, R97 ;  /* 0x00000000610872ca */ /* 0x000fe200000e0000 */
[----:B------:R-:W-:Y:S02]  /*6080*/  UMOV UR7, UR36 ;  /* 0x0000002400077c82 */ /* 0x000fe40008000000 */
[----:B------:R-:W-:Y:S01]  /*6090*/  IMAD.U32 R109, RZ, RZ, UR12 ;  /* 0x0000000cff6d7e24 */ /* 0x000fe2000f8e00ff */
[----:B------:R-:W-:Y:S04]  /*60a0*/  UIADD3.X UR11, UPT, UPT, URZ, UR47, URZ, UP0, !UPT ;  /* 0x0000002fff0b7290 */ /* 0x000fe800087fe4ff */
[----:B------:R-:W-:Y:S03]  /*60b0*/  R2UR UR4, R109 ;  /* 0x000000006d0472ca */ /* 0x000fe600000e0000 */
[----:B------:R-:W-:Y:S02]  /*60c0*/  USHF.L.U32 UR5, UR9, 0x6, URZ ;  /* 0x0000000609057899 */ /* 0x000fe400080006ff */
[----:B------:R-:W-:Y:S09]  /*60d0*/  USHF.L.U32 UR6, UR8, 0x6, URZ ;  /* 0x0000000608067899 */ /* 0x000ff200080006ff */
[----:B------:R3:W-:Y:S01]  /*60e0*/  UTMASTG.3D [UR4], [UR10] ;  /* 0x000000040a0073b5 */ /* 0x0007e20008010000 */
[----:B------:R0:W-:Y:S01]  /*60f0*/  UTMACMDFLUSH ;  /* 0x00000000000079b7 */ /* 0x0001e20000000000 */
[----:B---3--:R-:W-:Y:S04]  /*6100*/  DEPBAR.LE SB0, 0x0 ;  /* 0x000080000000791a */ /* 0x008fe80000000000 */
.L_x_94:
[----:B------:R-:W-:Y:S05]  /*6110*/  BSYNC.RECONVERGENT B0 ;  /* 0x0000000000007941 */ /* 0x000fea0003800200 */
.L_x_93:
[----:B------:R-:W-:Y:S01]  /*6120*/  BAR.SYNC.DEFER_BLOCKING 0x1, 0x80 ;  /* 0x0042000000007b1d */ /* 0x000fe20000010000 */
[----:B------:R-:W-:Y:S01]  /*6130*/  ISETP.NE.AND P2, PT, R110, RZ, PT ;  /* 0x000000ff6e00720c */ /* 0x000fe20003f45270 */
[----:B------:R-:W-:Y:S01]  /*6140*/  IMAD.IADD R91, R43, 0x1, R79 ;  /* 0x000000012b5b7824 */ /* 0x000fe200078e024f */
[----:B------:R-:W-:Y:S01]  /*6150*/  ISETP.NE.AND P0, PT, R111, 0x2, PT ;  /* 0x000000026f00780c */ /* 0x000fe20003f05270 */
[----:B------:R-:W-:Y:S01]  /*6160*/  IMAD.IADD R97, R45, 0x1, R90 ;  /* 0x000000012d617824 */ /* 0x000fe200078e025a */
[----:B------:R-:W-:Y:S02]  /*6170*/  ISETP.NE.AND P1, PT, R116, 0x4, PT ;  /* 0x000000047400780c */ /* 0x000fe40003f25270 */
[----:B------:R-:W-:Y:S02]  /*6180*/  SEL R0, RZ, 0x1, P0 ;  /* 0x00000001ff007807 */ /* 0x000fe40000000000 */
[----:B------:R-:W-:Y:S02]  /*6190*/  SEL R3, RZ, 0x1, P1 ;  /* 0x00000001ff037807 */ /* 0x000fe40000800000 */
[----:B------:R-:W-:Y:S02]  /*61a0*/  LOP3.LUT R107, R107, R0, RZ, 0x3c, !PT ;  /* 0x000000006b6b7212 */ /* 0x000fe400078e3cff */
[----:B------:R-:W-:Y:S02]  /*61b0*/  LOP3.LUT R108, R108, R3, RZ, 0x3c, !PT ;  /* 0x000000036c6c7212 */ /* 0x000fe400078e3cff */
[----:B------:R-:W-:Y:S02]  /*61c0*/  @P2 R2UR UR36, R105 ;  /* 0x00000000692422ca */ /* 0x000fe400000e0000 */
[----:B------:R-:W-:Y:S02]  /*61d0*/  SEL R111, R111, RZ, P0 ;  /* 0x000000ff6f6f7207 */ /* 0x000fe40000000000 */
[----:B------:R-:W-:Y:S01]  /*61e0*/  SEL R44, R116, RZ, P1 ;  /* 0x000000ff742c7207 */ /* 0x000fe20000800000 */
[----:B------:R-:W-:Y:S10]  /*61f0*/  @P2 BRA `(.L_x_95) ;  /* 0xffffffe400842947 */ /* 0x000ff4000383ffff */
[----:B------:R-:W-:Y:S05]  /*6200*/  EXIT ;  /* 0x000000000000794d */ /* 0x000fea0003800000 */
.L_x_19:
[----:B--2---:R2:W1:Y:S02]  /*6210*/  SYNCS.PHASECHK.TRANS64.TRYWAIT P0, [R3+URZ+0xe0], R2 ;  /* 0x0000e002030075a7 */ /* 0x00446400080011ff */
[----:B-1----:R-:W-:Y:S05]  /*6220*/  @!P0 NANOSLEEP.SYNCS 0x989680 ;  /* 0x009896800000895d */ /* 0x002fea0003900000 */
[----:B------:R-:W1:Y:S02]  /*6230*/  @!P0 SYNCS.PHASECHK.TRANS64 P0, [R3+URZ+0xe0], R2 ;  /* 0x0000e002030085a7 */ /* 0x000e6400080010ff */
[----:B-1----:R-:W-:Y:S05]  /*6240*/  @!P0 BRA `(.L_x_19) ;  /* 0xfffffffc00f08947 */ /* 0x002fea000383ffff */
[----:B------:R-:W-:Y:S05]  /*6250*/  BRA `(.L_x_96) ;  /* 0xffffffb000d07947 */ /* 0x000fea000383ffff */
.L_x_22:
[----:B-1----:R-:W-:-:S07]  /*6260*/  MOV R2, UR33 ;  /* 0x0000002100027c02 */ /* 0x002fce0008000f00 */
.L_x_97:
[----:B-1----:R1:W2:Y:S02]  /*6270*/  SYNCS.PHASECHK.TRANS64.TRYWAIT P0, [R2+URZ+0x28], R5 ;  /* 0x00002805020075a7 */ /* 0x0022a400080011ff */
[----:B--2---:R-:W-:Y:S05]  /*6280*/  @!P0 NANOSLEEP.SYNCS 0x989680 ;  /* 0x009896800000895d */ /* 0x004fea0003900000 */
[----:B------:R-:W2:Y:S02]  /*6290*/  @!P0 SYNCS.PHASECHK.TRANS64 P0, [R2+URZ+0x28], R5 ;  /* 0x00002805020085a7 */ /* 0x000ea400080010ff */
[----:B--2---:R-:W-:Y:S05]  /*62a0*/  @!P0 BRA `(.L_x_97) ;  /* 0xfffffffc00f08947 */ /* 0x004fea000383ffff */
[----:B------:R-:W-:Y:S05]  /*62b0*/  BRA `(.L_x_21) ;  /* 0xffffffb400207947 */ /* 0x000fea000383ffff */
.L_x_28:
[----:B-1----:R-:W-:-:S07]  /*62c0*/  MOV R2, UR17 ;  /* 0x0000001100027c02 */ /* 0x002fce0008000f00 */
.L_x_98:
[----:B-1----:R1:W2:Y:S02]  /*62d0*/  SYNCS.PHASECHK.TRANS64.TRYWAIT P0, [R2+URZ+0x28], R5 ;  /* 0x00002805020075a7 */ /* 0x0022a400080011ff */
[----:B--2---:R-:W-:Y:S05]  /*62e0*/  @!P0 NANOSLEEP.SYNCS 0x989680 ;  /* 0x009896800000895d */ /* 0x004fea0003900000 */
[----:B------:R-:W2:Y:S02]  /*62f0*/  @!P0 SYNCS.PHASECHK.TRANS64 P0, [R2+URZ+0x28], R5 ;  /* 0x00002805020085a7 */ /* 0x000ea400080010ff */
[----:B--2---:R-:W-:Y:S05]  /*6300*/  @!P0 BRA `(.L_x_98) ;  /* 0xfffffffc00f08947 */ /* 0x004fea000383ffff */
[----:B------:R-:W-:Y:S05]  /*6310*/  BRA `(.L_x_27) ;  /* 0xffffffb400c47947 */ /* 0x000fea000383ffff */
.L_x_32:
[----:B-1----:R1:W2:Y:S02]  /*6320*/  SYNCS.PHASECHK.TRANS64.TRYWAIT P0, [R2+URZ+0x70], R3 ;  /* 0x00007003020075a7 */ /* 0x0022a400080011ff */
[----:B--2---:R-:W-:Y:S05]  /*6330*/  @!P0 NANOSLEEP.SYNCS 0x989680 ;  /* 0x009896800000895d */ /* 0x004fea0003900000 */
[----:B------:R-:W2:Y:S02]  /*6340*/  @!P0 SYNCS.PHASECHK.TRANS64 P0, [R2+URZ+0x70], R3 ;  /* 0x00007003020085a7 */ /* 0x000ea400080010ff */
[----:B--2---:R-:W-:Y:S05]  /*6350*/  @!P0 BRA `(.L_x_32) ;  /* 0xfffffffc00f08947 */ /* 0x004fea000383ffff */
[----:B------:R-:W-:Y:S05]  /*6360*/  BRA `(.L_x_99) ;  /* 0xffffffb800507947 */ /* 0x000fea000383ffff */
.L_x_36:
[----:B----4-:R-:W-:-:S07]  /*6370*/  MOV R0, UR5 ;  /* 0x0000000500007c02 */ /* 0x010fce0008000f00 */
.L_x_100:
[----:B-1----:R1:W2:Y:S02]  /*6380*/  SYNCS.PHASECHK.TRANS64.TRYWAIT P0, [R0+URZ], R3 ;  /* 0x00000003000075a7 */ /* 0x0022a400080011ff */
[----:B--2---:R-:W-:Y:S05]  /*6390*/  @!P0 NANOSLEEP.SYNCS 0x989680 ;  /* 0x009896800000895d */ /* 0x004fea0003900000 */
[----:B------:R-:W2:Y:S02]  /*63a0*/  @!P0 SYNCS.PHASECHK.TRANS64 P0, [R0+URZ], R3 ;  /* 0x00000003000085a7 */ /* 0x000ea400080010ff */
[----:B--2---:R-:W-:Y:S05]  /*63b0*/  @!P0 BRA `(.L_x_100) ;  /* 0xfffffffc00f08947 */ /* 0x004fea000383ffff */
[----:B------:R-:W-:Y:S05]  /*63c0*/  BRA `(.L_x_101) ;  /* 0xffffffbc00c07947 */ /* 0x000fea000383ffff */
.L_x_37:
[----:B----4-:R-:W-:-:S07]  /*63d0*/  MOV R0, UR5 ;  /* 0x0000000500007c02 */ /* 0x010fce0008000f00 */
.L_x_102:
[----:B-1----:R1:W2:Y:S02]  /*63e0*/  SYNCS.PHASECHK.TRANS64.TRYWAIT P0, [R0+URZ], R3 ;  /* 0x00000003000075a7 */ /* 0x0022a400080011ff */
[----:B--2---:R-:W-:Y:S05]  /*63f0*/  @!P0 NANOSLEEP.SYNCS 0x989680 ;  /* 0x009896800000895d */ /* 0x004fea0003900000 */
[----:B------:R-:W2:Y:S02]  /*6400*/  @!P0 SYNCS.PHASECHK.TRANS64 P0, [R0+URZ], R3 ;  /* 0x00000003000085a7 */ /* 0x000ea400080010ff */
[----:B--2---:R-:W-:Y:S05]  /*6410*/  @!P0 BRA `(.L_x_102) ;  /* 0xfffffffc00f08947 */ /* 0x004fea000383ffff */
[----:B------:R-:W-:Y:S05]  /*6420*/  BRA `(.L_x_103) ;  /* 0xffffffbc00cc7947 */ /* 0x000fea000383ffff */
.L_x_38:
[----:B----4-:R-:W-:-:S07]  /*6430*/  MOV R0, UR5 ;  /* 0x0000000500007c02 */ /* 0x010fce0008000f00 */
.L_x_104:
[----:B-1----:R1:W2:Y:S02]  /*6440*/  SYNCS.PHASECHK.TRANS64.TRYWAIT P0, [R0+URZ], R3 ;  /* 0x00000003000075a7 */ /* 0x0022a400080011ff */
[----:B--2---:R-:W-:Y:S05]  /*6450*/  @!P0 NANOSLEEP.SYNCS 0x989680 ;  /* 0x009896800000895d */ /* 0x004fea0003900000 */
[----:B------:R-:W2:Y:S02]  /*6460*/  @!P0 SYNCS.PHASECHK.TRANS64 P0, [R0+URZ], R3 ;  /* 0x00000003000085a7 */ /* 0x000ea400080010ff */
[----:B--2---:R-:W-:Y:S05]  /*6470*/  @!P0 BRA `(.L_x_104) ;  /* 0xfffffffc00f08947 */ /* 0x004fea000383ffff */
[----:B------:R-:W-:Y:S05]  /*6480*/  BRA `(.L_x_105) ;  /* 0xffffffbc00d87947 */ /* 0x000fea000383ffff */
.L_x_39:
[----:B----4-:R-:W-:-:S07]  /*6490*/  MOV R0, UR5 ;  /* 0x0000000500007c02 */ /* 0x010fce0008000f00 */
.L_x_106:
[----:B-1----:R1:W2:Y:S02]  /*64a0*/  SYNCS.PHASECHK.TRANS64.TRYWAIT P0, [R0+URZ], R3 ;  /* 0x00000003000075a7 */ /* 0x0022a400080011ff */
[----:B--2---:R-:W-:Y:S05]  /*64b0*/  @!P0 NANOSLEEP.SYNCS 0x989680 ;  /* 0x009896800000895d */ /* 0x004fea0003900000 */
[----:B------:R-:W2:Y:S02]  /*64c0*/  @!P0 SYNCS.PHASECHK.TRANS64 P0, [R0+URZ], R3 ;  /* 0x00000003000085a7 */ /* 0x000ea400080010ff */
[----:B--2---:R-:W-:Y:S05]  /*64d0*/  @!P0 BRA `(.L_x_106) ;  /* 0xfffffffc00f08947 */ /* 0x004fea000383ffff */
[----:B------:R-:W-:Y:S05]  /*64e0*/  BRA `(.L_x_107) ;  /* 0xffffffbc00e47947 */ /* 0x000fea000383ffff */
.L_x_42:
[----:B-1----:R1:W2:Y:S02]  /*64f0*/  SYNCS.PHASECHK.TRANS64.TRYWAIT P0, [R0+URZ+0xd0], R5 ;  /* 0x0000d005000075a7 */ /* 0x0022a400080011ff */
[----:B--2---:R-:W-:Y:S05]  /*6500*/  @!P0 NANOSLEEP.SYNCS 0x989680 ;  /* 0x009896800000895d */ /* 0x004fea0003900000 */
[----:B------:R-:W2:Y:S02]  /*6510*/  @!P0 SYNCS.PHASECHK.TRANS64 P0, [R0+URZ+0xd0], R5 ;  /* 0x0000d005000085a7 */ /* 0x000ea400080010ff */
[----:B--2---:R-:W-:Y:S05]  /*6520*/  @!P0 BRA `(.L_x_42) ;  /* 0xfffffffc00f08947 */ /* 0x004fea000383ffff */
[----:B------:R-:W-:Y:S05]  /*6530*/  BRA `(.L_x_108) ;  /* 0xffffffc000407947 */ /* 0x000fea000383ffff */
.L_x_43:
[----:B------:R-:W-:-:S07]  /*6540*/  MOV R0, UR5 ;  /* 0x0000000500007c02 */ /* 0x000fce0008000f00 */
.L_x_109:
[----:B-1----:R1:W2:Y:S02]  /*6550*/  SYNCS.PHASECHK.TRANS64.TRYWAIT P0, [R0+URZ+0x80], R5 ;  /* 0x00008005000075a7 */ /* 0x0022a400080011ff */
[----:B--2---:R-:W-:Y:S05]  /*6560*/  @!P0 NANOSLEEP.SYNCS 0x989680 ;  /* 0x009896800000895d */ /* 0x004fea0003900000 */
[----:B------:R-:W2:Y:S02]  /*6570*/  @!P0 SYNCS.PHASECHK.TRANS64 P0, [R0+URZ+0x80], R5 ;  /* 0x00008005000085a7 */ /* 0x000ea400080010ff */
[----:B--2---:R-:W-:Y:S05]  /*6580*/  @!P0 BRA `(.L_x_109) ;  /* 0xfffffffc00f08947 */ /* 0x004fea000383ffff */
[----:B------:R-:W-:Y:S05]  /*6590*/  BRA `(.L_x_110) ;  /* 0xffffffc000507947 */ /* 0x000fea000383ffff */
.L_x_44:
[----:B-1----:R1:W2:Y:S02]  /*65a0*/  SYNCS.PHASECHK.TRANS64.TRYWAIT P1, [R0+URZ+0x70], R5 ;  /* 0x00007005000075a7 */ /* 0x0022a400080211ff */
[----:B--2---:R-:W-:Y:S05]  /*65b0*/  @!P1 NANOSLEEP.SYNCS 0x989680 ;  /* 0x009896800000995d */ /* 0x004fea0003900000 */
[----:B------:R-:W2:Y:S02]  /*65c0*/  @!P1 SYNCS.PHASECHK.TRANS64 P1, [R0+URZ+0x70], R5 ;  /* 0x00007005000095a7 */ /* 0x000ea400080210ff */
[----:B--2---:R-:W-:Y:S05]  /*65d0*/  @!P1 BRA `(.L_x_44) ;  /* 0xfffffffc00f09947 */ /* 0x004fea000383ffff */
[----:B------:R-:W-:Y:S05]  /*65e0*/  BRA `(.L_x_111) ;  /* 0xffffffc000807947 */ /* 0x000fea000383ffff */
.L_x_47:
[----:B------:R-:W-:-:S07]  /*65f0*/  MOV R0, UR5 ;  /* 0x0000000500007c02 */ /* 0x000fce0008000f00 */
.L_x_112:
[----:B-1----:R1:W2:Y:S02]  /*6600*/  SYNCS.PHASECHK.TRANS64.TRYWAIT P0, [R0+URZ+0x80], R3 ;  /* 0x00008003000075a7 */ /* 0x0022a400080011ff */
[----:B--2---:R-:W-:Y:S05]  /*6610*/  @!P0 NANOSLEEP.SYNCS 0x989680 ;  /* 0x009896800000895d */ /* 0x004fea0003900000 */
[----:B------:R-:W2:Y:S02]  /*6620*/  @!P0 SYNCS.PHASECHK.TRANS64 P0, [R0+URZ+0x80], R3 ;  /* 0x00008003000085a7 */ /* 0x000ea400080010ff */
[----:B--2---:R-:W-:Y:S05]  /*6630*/  @!P0 BRA `(.L_x_112) ;  /* 0xfffffffc00f08947 */ /* 0x004fea000383ffff */
[----:B------:R-:W-:Y:S05]  /*6640*/  BRA `(.L_x_46) ;  /* 0xffffffc000d47947 */ /* 0x000fea000383ffff */
.L_x_54:
[----:B-1----:R1:W2:Y:S02]  /*6650*/  SYNCS.PHASECHK.TRANS64.TRYWAIT P1, [R0+URZ+0x70], R5 ;  /* 0x00007005000075a7 */ /* 0x0022a400080211ff */
[----:B--2---:R-:W-:Y:S05]  /*6660*/  @!P1 NANOSLEEP.SYNCS 0x989680 ;  /* 0x009896800000995d */ /* 0x004fea0003900000 */
[----:B------:R-:W2:Y:S02]  /*6670*/  @!P1 SYNCS.PHASECHK.TRANS64 P1, [R0+URZ+0x70], R5 ;  /* 0x00007005000095a7 */ /* 0x000ea400080210ff */
[----:B--2---:R-:W-:Y:S05]  /*6680*/  @!P1 BRA `(.L_x_54) ;  /* 0xfffffffc00f09947 */ /* 0x004fea000383ffff */
[----:B------:R-:W-:Y:S05]  /*6690*/  BRA `(.L_x_113) ;  /* 0xffffffc800447947 */ /* 0x000fea000383ffff */
.L_x_55:
[----:B------:R-:W-:-:S07]  /*66a0*/  MOV R3, UR7 ;  /* 0x0000000700037c02 */ /* 0x000fce0008000f00 */
.L_x_114:
[----:B-1----:R1:W2:Y:S02]  /*66b0*/  SYNCS.PHASECHK.TRANS64.TRYWAIT P0, [R3+URZ+0xb0], R0 ;  /* 0x0000b000030075a7 */ /* 0x0022a400080011ff */
[----:B--2---:R-:W-:Y:S05]  /*66c0*/  @!P0 NANOSLEEP.SYNCS 0x989680 ;  /* 0x009896800000895d */ /* 0x004fea0003900000 */
[----:B------:R-:W2:Y:S02]  /*66d0*/  @!P0 SYNCS.PHASECHK.TRANS64 P0, [R3+URZ+0xb0], R0 ;  /* 0x0000b000030085a7 */ /* 0x000ea400080010ff */
[----:B--2---:R-:W-:Y:S05]  /*66e0*/  @!P0 BRA `(.L_x_114) ;  /* 0xfffffffc00f08947 */ /* 0x004fea000383ffff */
[----:B------:R-:W-:Y:S05]  /*66f0*/  BRA `(.L_x_115) ;  /* 0xffffffc800947947 */ /* 0x000fea000383ffff */
.L_x_58:
[----:B------:R-:W-:Y:S07]  /*6700*/  MOV R0, UR6 ;  /* 0x0000000600007c02 */ /* 0x000fee0008000f00 */
.L_x_116:
[----:B-1----:R1:W2:Y:S02]  /*6710*/  SYNCS.PHASECHK.TRANS64.TRYWAIT P0, [R0+URZ], R3 ;  /* 0x00000003000075a7 */ /* 0x0022a400080011ff */
[----:B--2---:R-:W-:Y:S05]  /*6720*/  @!P0 NANOSLEEP.SYNCS 0x989680 ;  /* 0x009896800000895d */ /* 0x004fea0003900000 */
[----:B------:R-:W2:Y:S02]  /*6730*/  @!P0 SYNCS.PHASECHK.TRANS64 P0, [R0+URZ], R3 ;  /* 0x00000003000085a7 */ /* 0x000ea400080010ff */
[----:B--2---:R-:W-:Y:S05]  /*6740*/  @!P0 BRA `(.L_x_116) ;  /* 0xfffffffc00f08947 */ /* 0x004fea000383ffff */
[----:B------:R-:W-:Y:S05]  /*6750*/  BRA `(.L_x_57) ;  /* 0xffffffc800b07947 */ /* 0x000fea000383ffff */
.L_x_61:
[----:B------:R-:W-:-:S07]  /*6760*/  MOV R0, UR6 ;  /* 0x0000000600007c02 */ /* 0x000fce0008000f00 */
.L_x_117:
[----:B--2---:R2:W4:Y:S02]  /*6770*/  SYNCS.PHASECHK.TRANS64.TRYWAIT P0, [R0+URZ], R3 ;  /* 0x00000003000075a7 */ /* 0x00452400080011ff */
[----:B----4-:R-:W-:Y:S05]  /*6780*/  @!P0 NANOSLEEP.SYNCS 0x989680 ;  /* 0x009896800000895d */ /* 0x010fea0003900000 */
[----:B------:R-:W4:Y:S02]  /*6790*/  @!P0 SYNCS.PHASECHK.TRANS64 P0, [R0+URZ], R3 ;  /* 0x00000003000085a7 */ /* 0x000f2400080010ff */
[----:B----4-:R-:W-:Y:S05]  /*67a0*/  @!P0 BRA `(.L_x_117) ;  /* 0xfffffffc00f08947 */ /* 0x010fea000383ffff */
[----:B------:R-:W-:Y:S05]  /*67b0*/  BRA `(.L_x_118) ;  /* 0xffffffcc008c7947 */ /* 0x000fea000383ffff */
.L_x_62:
[----:B------:R-:W-:-:S07]  /*67c0*/  MOV R0, UR6 ;  /* 0x0000000600007c02 */ /* 0x000fce0008000f00 */
.L_x_119:
[----:B-1----:R1:W2:Y:S02]  /*67d0*/  SYNCS.PHASECHK.TRANS64.TRYWAIT P0, [R0+URZ], R3 ;  /* 0x00000003000075a7 */ /* 0x0022a400080011ff */
[----:B--2---:R-:W-:Y:S05]  /*67e0*/  @!P0 NANOSLEEP.SYNCS 0x989680 ;  /* 0x009896800000895d */ /* 0x004fea0003900000 */
[----:B------:R-:W2:Y:S02]  /*67f0*/  @!P0 SYNCS.PHASECHK.TRANS64 P0, [R0+URZ], R3 ;  /* 0x00000003000085a7 */ /* 0x000ea400080010ff */
[----:B--2---:R-:W-:Y:S05]  /*6800*/  @!P0 BRA `(.L_x_119) ;  /* 0xfffffffc00f08947 */ /* 0x004fea000383ffff */
[----:B------:R-:W-:Y:S05]  /*6810*/  BRA `(.L_x_120) ;  /* 0xffffffcc00987947 */ /* 0x000fea000383ffff */
.L_x_63:
[----:B------:R-:W-:-:S07]  /*6820*/  MOV R0, UR6 ;  /* 0x0000000600007c02 */ /* 0x000fce0008000f00 */
.L_x_121:
[----:B-1----:R1:W2:Y:S02]  /*6830*/  SYNCS.PHASECHK.TRANS64.TRYWAIT P0, [R0+URZ], R3 ;  /* 0x00000003000075a7 */ /* 0x0022a400080011ff */
[----:B--2---:R-:W-:Y:S05]  /*6840*/  @!P0 NANOSLEEP.SYNCS 0x989680 ;  /* 0x009896800000895d */ /* 0x004fea0003900000 */
[----:B------:R-:W2:Y:S02]  /*6850*/  @!P0 SYNCS.PHASECHK.TRANS64 P0, [R0+URZ], R3 ;  /* 0x00000003000085a7 */ /* 0x000ea400080010ff */
[----:B--2---:R-:W-:Y:S05]  /*6860*/  @!P0 BRA `(.L_x_121) ;  /* 0xfffffffc00f08947 */ /* 0x004fea000383ffff */
[----:B------:R-:W-:Y:S05]  /*6870*/  BRA `(.L_x_122) ;  /* 0xffffffcc00a47947 */ /* 0x000fea000383ffff */
.L_x_64:
[----:B------:R-:W-:-:S07]  /*6880*/  MOV R0, UR7 ;  /* 0x0000000700007c02 */ /* 0x000fce0008000f00 */
.L_x_123:
[----:B-1----:R1:W2:Y:S02]  /*6890*/  SYNCS.PHASECHK.TRANS64.TRYWAIT P0, [R0+URZ], R3 ;  /* 0x00000003000075a7 */ /* 0x0022a400080011ff */
[----:B--2---:R-:W-:Y:S05]  /*68a0*/  @!P0 NANOSLEEP.SYNCS 0x989680 ;  /* 0x009896800000895d */ /* 0x004fea0003900000 */
[----:B------:R-:W2:Y:S02]  /*68b0*/  @!P0 SYNCS.PHASECHK.TRANS64 P0, [R0+URZ], R3 ;  /* 0x00000003000085a7 */ /* 0x000ea400080010ff */
[----:B--2---:R-:W-:Y:S05]  /*68c0*/  @!P0 BRA `(.L_x_123) ;  /* 0xfffffffc00f08947 */ /* 0x004fea000383ffff */
[----:B------:R-:W-:Y:S05]  /*68d0*/  BRA `(.L_x_124) ;  /* 0xffffffcc00b07947 */ /* 0x000fea000383ffff */
.L_x_69:
[----:B---3--:R3:W1:Y:S02]  /*68e0*/  SYNCS.PHASECHK.TRANS64.TRYWAIT P0, [R0+URZ+0x70], R3 ;  /* 0x00007003000075a7 */ /* 0x00866400080011ff */
[----:B-1----:R-:W-:Y:S05]  /*68f0*/  @!P0 NANOSLEEP.SYNCS 0x989680 ;  /* 0x009896800000895d */ /* 0x002fea0003900000 */
[----:B------:R-:W1:Y:S02]  /*6900*/  @!P0 SYNCS.PHASECHK.TRANS64 P0, [R0+URZ+0x70], R3 ;  /* 0x00007003000085a7 */ /* 0x000e6400080010ff */
[----:B-1----:R-:W-:Y:S05]  /*6910*/  @!P0 BRA `(.L_x_69) ;  /* 0xfffffffc00f08947 */ /* 0x002fea000383ffff */
[----:B------:R-:W-:Y:S05]  /*6920*/  BRA `(.L_x_125) ;  /* 0xffffffd000ac7947 */ /* 0x000fea000383ffff */
.L_x_72:
[----:B------:R-:W-:Y:S07]  /*6930*/  MOV R0, UR6 ;  /* 0x0000000600007c02 */ /* 0x000fee0008000f00 */
.L_x_126:
[----:B-1----:R1:W3:Y:S02]  /*6940*/  SYNCS.PHASECHK.TRANS64.TRYWAIT P0, [R0+URZ+0x68], R3 ;  /* 0x00006803000075a7 */ /* 0x0022e400080011ff */
[----:B---3--:R-:W-:Y:S05]  /*6950*/  @!P0 NANOSLEEP.SYNCS 0x989680 ;  /* 0x009896800000895d */ /* 0x008fea0003900000 */
[----:B------:R-:W3:Y:S02]  /*6960*/  @!P0 SYNCS.PHASECHK.TRANS64 P0, [R0+URZ+0x68], R3 ;  /* 0x00006803000085a7 */ /* 0x000ee400080010ff */
[----:B---3--:R-:W-:Y:S05]  /*6970*/  @!P0 BRA `(.L_x_126) ;  /* 0xfffffffc00f08947 */ /* 0x008fea000383ffff */
[----:B------:R-:W-:Y:S05]  /*6980*/  BRA `(.L_x_71) ;  /* 0xffffffd400987947 */ /* 0x000fea000383ffff */
.L_x_75:
[----:B------:R-:W-:Y:S07]  /*6990*/  MOV R3, UR6 ;  /* 0x0000000600037c02 */ /* 0x000fee0008000f00 */
.L_x_127:
[----:B-1----:R1:W2:Y:S02]  /*69a0*/  SYNCS.PHASECHK.TRANS64.TRYWAIT P2, [R3+URZ+0x58], R26 ;  /* 0x0000581a030075a7 */ /* 0x0022a400080411ff */
[----:B--2---:R-:W-:Y:S05]  /*69b0*/  @!P2 NANOSLEEP.SYNCS 0x989680 ;  /* 0x009896800000a95d */ /* 0x004fea0003900000 */
[----:B------:R-:W2:Y:S02]  /*69c0*/  @!P2 SYNCS.PHASECHK.TRANS64 P2, [R3+URZ+0x58], R26 ;  /* 0x0000581a0300a5a7 */ /* 0x000ea400080410ff */
[----:B--2---:R-:W-:Y:S05]  /*69d0*/  @!P2 BRA `(.L_x_127) ;  /* 0xfffffffc00f0a947 */ /* 0x004fea000383ffff */
[----:B------:R-:W-:Y:S05]  /*69e0*/  BRA `(.L_x_128) ;  /* 0xffffffd8002c7947 */ /* 0x000fea000383ffff */
.L_x_78:
[----:B--2---:R2:W4:Y:S02]  /*69f0*/  SYNCS.PHASECHK.TRANS64.TRYWAIT P0, [R0+URZ+0x70], R3 ;  /* 0x00007003000075a7 */ /* 0x00452400080011ff */
[----:B----4-:R-:W-:Y:S05]  /*6a00*/  @!P0 NANOSLEEP.SYNCS 0x989680 ;  /* 0x009896800000895d */ /* 0x010fea0003900000 */
[----:B------:R-:W4:Y:S02]  /*6a10*/  @!P0 SYNCS.PHASECHK.TRANS64 P0, [R0+URZ+0x70], R3 ;  /* 0x00007003000085a7 */ /* 0x000f2400080010ff */
[----:B----4-:R-:W-:Y:S05]  /*6a20*/  @!P0 BRA `(.L_x_78) ;  /* 0xfffffffc00f08947 */ /* 0x010fea000383ffff */
[----:B------:R-:W-:Y:S05]  /*6a30*/  BRA `(.L_x_129) ;  /* 0xffffffdc00887947 */ /* 0x000fea000383ffff */
.L_x_89:
[----:B-1----:R-:W-:Y:S04]  /*6a40*/  MOV R0, UR43 ;  /* 0x0000002b00007c02 */ /* 0x002fe80008000f00 */
[----:B------:R1:W2:Y:S03]  /*6a50*/  SYNCS.PHASECHK.TRANS64.TRYWAIT P1, [R0+URZ+0x50], R3 ;  /* 0x00005003000075a7 */ /* 0x0002a600080211ff */
[----:B--2---:R-:W-:Y:S05]  /*6a60*/  @!P1 NANOSLEEP.SYNCS 0x989680 ;  /* 0x009896800000995d */ /* 0x004fea0003900000 */
[----:B------:R-:W2:Y:S02]  /*6a70*/  @!P1 SYNCS.PHASECHK.TRANS64 P1, [R0+URZ+0x50], R3 ;  /* 0x00005003000095a7 */ /* 0x000ea400080210ff */
[----:B--2---:R-:W-:Y:S05]  /*6a80*/  @!P1 BRA `(.L_x_89) ;  /* 0xfffffffc00ec9947 */ /* 0x004fea000383ffff */
[----:B------:R-:W-:Y:S05]  /*6a90*/  BRA `(.L_x_88) ;  /* 0xffffffe8007c7947 */ /* 0x000fea000383ffff */
.L_x_91:
[----:B-1----:R1:W4:Y:S02]  /*6aa0*/  SYNCS.PHASECHK.TRANS64.TRYWAIT P1, [R92+URZ+0x90], R7 ;  /* 0x000090075c0075a7 */ /* 0x00232400080211ff */
[----:B----4-:R-:W-:Y:S05]  /*6ab0*/  @!P1 NANOSLEEP.SYNCS 0x989680 ;  /* 0x009896800000995d */ /* 0x010fea0003900000 */
[----:B------:R-:W4:Y:S02]  /*6ac0*/  @!P1 SYNCS.PHASECHK.TRANS64 P1, [R92+URZ+0x90], R7 ;  /* 0x000090075c0095a7 */ /* 0x000f2400080210ff */
[----:B----4-:R-:W-:Y:S05]  /*6ad0*/  @!P1 BRA `(.L_x_91) ;  /* 0xfffffffc00f09947 */ /* 0x010fea000383ffff */
[----:B------:R-:W-:Y:S05]  /*6ae0*/  BRA `(.L_x_90) ;  /* 0xffffffe800b87947 */ /* 0x000fea000383ffff */
        .weak           $__internal_0_$__cuda_sm10x_tcgen05_guardrail_trap_col_being_dealloced_not_returned_by_alloc
        .type           $__internal_0_$__cuda_sm10x_tcgen05_guardrail_trap_col_being_dealloced_not_returned_by_alloc,@function
        .size           $__internal_0_$__cuda_sm10x_tcgen05_guardrail_trap_col_being_dealloced_not_returned_by_alloc,($__internal_1_$__cuda_sm10x_tcgen05_guardrail_trap_phase_invalid_during_alloc - $__internal_0_$__cuda_sm10x_tcgen05_guardrail_trap_col_being_dealloced_not_returned_by_alloc)
$__internal_0_$__cuda_sm10x_tcgen05_guardrail_trap_col_being_dealloced_not_returned_by_alloc:
[----:B------:R-:W-:Y:S05]  /*6af0*/  BPT.TRAP 0x1 ;  /* 0x000000040000795c */ /* 0x000fea0000300000 */
[----:B------:R-:W-:-:S04]  /*6b00*/  HFMA2 R3, -RZ, RZ, 0, 0 ;  /* 0x00000000ff037431 */ /* 0x000fc800000001ff */
[----:B------:R-:W-:Y:S05]  /*6b10*/  RET.REL.NODEC R2 `(_ZN7cutlass13device_kernelINS_4gemm6kernel13GemmUniversalIN4cute5tupleIJiiiiEEENS1_10collective13CollectiveMmaINS1_35MainloopSm100TmaUmmaWarpSpecializedILi5ELi2ELi4ENS5_IJNS4_1CILi1EEESB_SB_EEEEENS5_IJNSA_ILi64EEESE_NSA_ILi128EEEEEENS_12float_e5m2_tENS5_IJlSB_lEEESH_SI_NS4_8TiledMMAINS4_8MMA_AtomIJNS4_10MMA_TraitsINS4_19SM100_MMA_F8F6F4_SSEJSH_SH_fSE_SE_NS4_17integral_constantINS4_4UMMA5MajorELSP_0EEESQ_NSN_INSO_7ScaleInELSR_0EEESS_EEEEEENS4_6LayoutISC_NS5_IJNSA_ILi0EEESW_SW_EEEEENS5_IJNS4_10UnderscoreESZ_SZ_EEEEENS4_13SM90_TMA_LOADENS4_14ComposedLayoutINS4_7SwizzleILi3ELi4ELi3EEENS4_18smem_ptr_flag_bitsILi8EEENSV_INS5_IJNSA_ILi8EEESF_EEENS5_IJSF_SB_EEEEEEEvNS4_8identityES12_S1C_vS1D_EENS_8epilogue10collective18CollectiveEpilogueINS1F_23Sm100TmaWarpSpecializedILi1ELi1ELi32ELb0ELb0EEEJSG_NS5_IJNSV_ISE_SB_EES1K_EEESH_SI_SH_SI_NS1F_6fusion15FusionCallbacksIS1J_NS1M_17LinearCombinationISH_fSH_fLNS_15FloatRoundStyleE2EEESG_S1L_JEEENS4_5SM1004TMEM4LOAD26SM100_TMEM_LOAD_16dp32b32xES12_NS13_INS14_ILi2ELi4ELi3EEES17_NSV_INS5_IJS18_SE_EEENS5_IJSE_SB_EEEEEEENS4_39AutoVectorizingCopyWithAssumedAlignmentILi128EEENS4_14SM90_TMA_STOREES20_S22_S22_EEEvvEEEEvNT_6ParamsE) ;  /* 0xffffff9402387950 */ /* 0x000fea0003c3ffff */
        .weak           $__internal_1_$__cuda_sm10x_tcgen05_guardrail_trap_phase_invalid_during_alloc
        .type           $__internal_1_$__cuda_sm10x_tcgen05_guardrail_trap_phase_invalid_during_alloc,@function
        .size           $__internal_1_$__cuda_sm10x_tcgen05_guardrail_trap_phase_invalid_during_alloc,($__internal_2_$__cuda_sm10x_tcgen05_guardrail_trap_unallocated_columns_being_dealloced - $__internal_1_$__cuda_sm10x_tcgen05_guardrail_trap_phase_invalid_during_alloc)
$__internal_1_$__cuda_sm10x_tcgen05_guardrail_trap_phase_invalid_during_alloc:
[----:B------:R-:W-:Y:S05]  /*6b20*/  BPT.TRAP 0x1 ;  /* 0x000000040000795c */ /* 0x000fea0000300000 */
[----:B------:R-:W-:-:S04]  /*6b30*/  MOV R3, 0x0 ;  /* 0x0000000000037802 */ /* 0x000fc80000000f00 */
[----:B------:R-:W-:Y:S05]  /*6b40*/  RET.REL.NODEC R2 `(_ZN7cutlass13device_kernelINS_4gemm6kernel13GemmUniversalIN4cute5tupleIJiiiiEEENS1_10collective13CollectiveMmaINS1_35MainloopSm100TmaUmmaWarpSpecializedILi5ELi2ELi4ENS5_IJNS4_1CILi1EEESB_SB_EEEEENS5_IJNSA_ILi64EEESE_NSA_ILi128EEEEEENS_12float_e5m2_tENS5_IJlSB_lEEESH_SI_NS4_8TiledMMAINS4_8MMA_AtomIJNS4_10MMA_TraitsINS4_19SM100_MMA_F8F6F4_SSEJSH_SH_fSE_SE_NS4_17integral_constantINS4_4UMMA5MajorELSP_0EEESQ_NSN_INSO_7ScaleInELSR_0EEESS_EEEEEENS4_6LayoutISC_NS5_IJNSA_ILi0EEESW_SW_EEEEENS5_IJNS4_10UnderscoreESZ_SZ_EEEEENS4_13SM90_TMA_LOADENS4_14ComposedLayoutINS4_7SwizzleILi3ELi4ELi3EEENS4_18smem_ptr_flag_bitsILi8EEENSV_INS5_IJNSA_ILi8EEESF_EEENS5_IJSF_SB_EEEEEEEvNS4_8identityES12_S1C_vS1D_EENS_8epilogue10collective18CollectiveEpilogueINS1F_23Sm100TmaWarpSpecializedILi1ELi1ELi32ELb0ELb0EEEJSG_NS5_IJNSV_ISE_SB_EES1K_EEESH_SI_SH_SI_NS1F_6fusion15FusionCallbacksIS1J_NS1M_17LinearCombinationISH_fSH_fLNS_15FloatRoundStyleE2EEESG_S1L_JEEENS4_5SM1004TMEM4LOAD26SM100_TMEM_LOAD_16dp32b32xES12_NS13_INS14_ILi2ELi4ELi3EEES17_NSV_INS5_IJS18_SE_EEENS5_IJSE_SB_EEEEEEENS4_39AutoVectorizingCopyWithAssumedAlignmentILi128EEENS4_14SM90_TMA_STOREES20_S22_S22_EEEvvEEEEvNT_6ParamsE) ;  /* 0xffffff94022c7950 */ /* 0x000fea0003c3ffff */
        .weak           $__internal_2_$__cuda_sm10x_tcgen05_guardrail_trap_unallocated_columns_being_dealloced
        .type           $__internal_2_$__cuda_sm10x_tcgen05_guardrail_trap_unallocated_columns_being_dealloced,@function
        .size           $__internal_2_$__cuda_sm10x_tcgen05_guardrail_trap_unallocated_columns_being_dealloced,(.L_x_131 - $__internal_2_$__cuda_sm10x_tcgen05_guardrail_trap_unallocated_columns_being_dealloced)
$__internal_2_$__cuda_sm10x_tcgen05_guardrail_trap_unallocated_columns_being_dealloced:
[----:B------:R-:W-:Y:S05]  /*6b50*/  BPT.TRAP 0x1 ;  /* 0x000000040000795c */ /* 0x000fea0000300000 */
[----:B------:R-:W-:-:S04]  /*6b60*/  HFMA2 R3, -RZ, RZ, 0, 0 ;  /* 0x00000000ff037431 */ /* 0x000fc800000001ff */
[----:B------:R-:W-:Y:S05]  /*6b70*/  RET.REL.NODEC R2 `(_ZN7cutlass13device_kernelINS_4gemm6kernel13GemmUniversalIN4cute5tupleIJiiiiEEENS1_10collective13CollectiveMmaINS1_35MainloopSm100TmaUmmaWarpSpecializedILi5ELi2ELi4ENS5_IJNS4_1CILi1EEESB_SB_EEEEENS5_IJNSA_ILi64EEESE_NSA_ILi128EEEEEENS_12float_e5m2_tENS5_IJlSB_lEEESH_SI_NS4_8TiledMMAINS4_8MMA_AtomIJNS4_10MMA_TraitsINS4_19SM100_MMA_F8F6F4_SSEJSH_SH_fSE_SE_NS4_17integral_constantINS4_4UMMA5MajorELSP_0EEESQ_NSN_INSO_7ScaleInELSR_0EEESS_EEEEEENS4_6LayoutISC_NS5_IJNSA_ILi0EEESW_SW_EEEEENS5_IJNS4_10UnderscoreESZ_SZ_EEEEENS4_13SM90_TMA_LOADENS4_14ComposedLayoutINS4_7SwizzleILi3ELi4ELi3EEENS4_18smem_ptr_flag_bitsILi8EEENSV_INS5_IJNSA_ILi8EEESF_EEENS5_IJSF_SB_EEEEEEEvNS4_8identityES12_S1C_vS1D_EENS_8epilogue10collective18CollectiveEpilogueINS1F_23Sm100TmaWarpSpecializedILi1ELi1ELi32ELb0ELb0EEEJSG_NS5_IJNSV_ISE_SB_EES1K_EEESH_SI_SH_SI_NS1F_6fusion15FusionCallbacksIS1J_NS1M_17LinearCombinationISH_fSH_fLNS_15FloatRoundStyleE2EEESG_S1L_JEEENS4_5SM1004TMEM4LOAD26SM100_TMEM_LOAD_16dp32b32xES12_NS13_INS14_ILi2ELi4ELi3EEES17_NSV_INS5_IJS18_SE_EEENS5_IJSE_SB_EEEEEEENS4_39AutoVectorizingCopyWithAssumedAlignmentILi128EEENS4_14SM90_TMA_STOREES20_S22_S22_EEEvvEEEEvNT_6ParamsE) ;  /* 0xffffff9402207950 */ /* 0x000fea0003c3ffff */
.L_x_130:
[----:B------:R-:W-:-:S00]  /*6b80*/  BRA `(.L_x_130) ;  /* 0xfffffffc00fc7947 */ /* 0x000fc0000383ffff */
[----:B------:R-:W-:-:S00]  /*6b90*/  NOP ;  /* 0x0000000000007918 */ /* 0x000fc00000000000 */
        /* <DEDUP_REMOVED lines=14> */
.L_x_131:


//--------------------- .nv.global.init           --------------------------
	.section	.nv.global.init,"aw",@progbits
.nv.global.init:
	.type		$str$27,@object
	.size		$str$27,($str$28 - $str$27)
$str$27:
        /*0000*/ 	.byte	0x28, 0x61, 0x64, 0x64, 0x72, 0x65, 0x73, 0x73, 0x20, 0x26, 0x20, 0x6d, 0x61, 0x73, 0x6b, 0x29
        /*0010*/ 	.byte	0x20, 0x3d, 0x3d, 0x20, 0x30, 0x00
	.type		$str$28,@object
	.size		$str$28,($str$26 - $str$28)
$str$28:
        /*0016*/ 	.byte	0x2f, 0x74, 0x6d, 0x70, 0x2f, 0x63, 0x75, 0x74, 0x6c, 0x61, 0x73, 0x73, 0x5f, 0x73, 0x77, 0x65
        /*0026*/ 	.byte	0x65, 0x70, 0x5f, 0x73, 0x72, 0x63, 0x2f, 0x69, 0x6e, 0x63, 0x6c, 0x75, 0x64, 0x65, 0x2f, 0x63
        /*0036*/ 	.byte	0x75, 0x74, 0x65, 0x2f, 0x70, 0x6f, 0x69, 0x6e, 0x74, 0x65, 0x72, 0x5f, 0x66, 0x6c, 0x61, 0x67
        /*0046*/ 	.byte	0x67, 0x65, 0x64, 0x2e, 0x68, 0x70, 0x70, 0x00
	.type		$str$26,@object
	.size		$str$26,($str$25 - $str$26)
$str$26:
        /*004e*/ 	.byte	0x2f, 0x74, 0x6d, 0x70, 0x2f, 0x63, 0x75, 0x74, 0x6c, 0x61, 0x73, 0x73, 0x5f, 0x73, 0x77, 0x65
        /*005e*/ 	.byte	0x65, 0x70, 0x5f, 0x73, 0x72, 0x63, 0x2f, 0x69, 0x6e, 0x63, 0x6c, 0x75, 0x64, 0x65, 0x2f, 0x63
        /*006e*/ 	.byte	0x75, 0x74, 0x65, 0x2f, 0x61, 0x74, 0x6f, 0x6d, 0x2f, 0x63, 0x6f, 0x70, 0x79, 0x5f, 0x74, 0x72
        /*007e*/ 	.byte	0x61, 0x69, 0x74, 0x73, 0x5f, 0x73, 0x6d, 0x31, 0x30, 0x30, 0x2e, 0x68, 0x70, 0x70, 0x00
	.type		$str$25,@object
	.size		$str$25,(__unnamed_1 - $str$25)
$str$25:
        /*008d*/ 	.byte	0x28, 0x28, 0x75, 0x69, 0x6e, 0x74, 0x33, 0x32, 0x5f, 0x74, 0x28, 0x74, 0x68, 0x72, 0x65, 0x61
        /*009d*/ 	.byte	0x64, 0x49, 0x64, 0x78, 0x2e, 0x78, 0x29, 0x20, 0x2f, 0x20, 0x33, 0x32, 0x29, 0x20, 0x25, 0x20
        /*00ad*/ 	.byte	0x34, 0x29, 0x20, 0x3d, 0x3d, 0x20, 0x28, 0x28, 0x28, 0x74, 0x6d, 0x65, 0x6d, 0x5f, 0x61, 0x64
        /*00bd*/ 	.byte	0x64, 0x72, 0x20, 0x3e, 0x3e, 0x20, 0x31, 0x36, 0x29, 0x20, 0x2f, 0x20, 0x33, 0x32, 0x29, 0x20
        /*00cd*/ 	.byte	0x25, 0x20, 0x34, 0x29, 0x00
	.type		__unnamed_1,@object
	.size		__unnamed_1,(__unnamed_2 - __unnamed_1)
__unnamed_1:
        /*00d2*/ 	.byte	0x61, 0x75, 0x74, 0x6f, 0x20, 0x63, 0x75, 0x74, 0x65, 0x3a, 0x3a, 0x61, 0x73, 0x5f, 0x70, 0x6f
        /* <DEDUP_REMOVED lines=24> */
        /*0262*/ 	.byte	0x3c, 0x34, 0x30, 0x39, 0x36, 0x3e, 0x3e, 0x3e, 0x3e, 0x5d, 0x00
	.type		__unnamed_2,@object
	.size		__unnamed_2,(.L_2 - __unnamed_2)
__unnamed_2:
        /* <DEDUP_REMOVED lines=40> */
        /*04ed*/ 	.byte	0x74, 0x65, 0x3a, 0x3a, 0x43, 0x3c, 0x30, 0x3e, 0x3e, 0x3e, 0x3e, 0x5d, 0x00
.L_2:


//--------------------- .nv.shared._ZN7cutlass13device_kernelINS_4gemm6kernel13GemmUniversalIN4cute5tupleIJiiiiEEENS1_10collective13CollectiveMmaINS1_35MainloopSm100TmaUmmaWarpSpecializedILi5ELi2ELi4ENS5_IJNS4_1CILi1EEESB_SB_EEEEENS5_IJNSA_ILi64EEESE_NSA_ILi128EEEEEENS_12float_e5m2_tENS5_IJlSB_lEEESH_SI_NS4_8TiledMMAINS4_8MMA_AtomIJNS4_10MMA_TraitsINS4_19SM100_MMA_F8F6F4_SSEJSH_SH_fSE_SE_NS4_17integral_constantINS4_4UMMA5MajorELSP_0EEESQ_NSN_INSO_7ScaleInELSR_0EEESS_EEEEEENS4_6LayoutISC_NS5_IJNSA_ILi0EEESW_SW_EEEEENS5_IJNS4_10UnderscoreESZ_SZ_EEEEENS4_13SM90_TMA_LOADENS4_14ComposedLayoutINS4_7SwizzleILi3ELi4ELi3EEENS4_18smem_ptr_flag_bitsILi8EEENSV_INS5_IJNSA_ILi8EEESF_EEENS5_IJSF_SB_EEEEEEEvNS4_8identityES12_S1C_vS1D_EENS_8epilogue10collective18CollectiveEpilogueINS1F_23Sm100TmaWarpSpecializedILi1ELi1ELi32ELb0ELb0EEEJSG_NS5_IJNSV_ISE_SB_EES1K_EEESH_SI_SH_SI_NS1F_6fusion15FusionCallbacksIS1J_NS1M_17LinearCombinationISH_fSH_fLNS_15FloatRoundStyleE2EEESG_S1L_JEEENS4_5SM1004TMEM4LOAD26SM100_TMEM_LOAD_16dp32b32xES12_NS13_INS14_ILi2ELi4ELi3EEES17_NSV_INS5_IJS18_SE_EEENS5_IJSE_SB_EEEEEEENS4_39AutoVectorizingCopyWithAssumedAlignmentILi128EEENS4_14SM90_TMA_STOREES20_S22_S22_EEEvvEEEEvNT_6ParamsE --------------------------
	.section	.nv.shared._ZN7cutlass13device_kernelINS_4gemm6kernel13GemmUniversalIN4cute5tupleIJiiiiEEENS1_10collective13CollectiveMmaINS1_35MainloopSm100TmaUmmaWarpSpecializedILi5ELi2ELi4ENS5_IJNS4_1CILi1EEESB_SB_EEEEENS5_IJNSA_ILi64EEESE_NSA_ILi128EEEEEENS_12float_e5m2_tENS5_IJlSB_lEEESH_SI_NS4_8TiledMMAINS4_8MMA_AtomIJNS4_10MMA_TraitsINS4_19SM100_MMA_F8F6F4_SSEJSH_SH_fSE_SE_NS4_17integral_constantINS4_4UMMA5MajorELSP_0EEESQ_NSN_INSO_7ScaleInELSR_0EEESS_EEEEEENS4_6LayoutISC_NS5_IJNSA_ILi0EEESW_SW_EEEEENS5_IJNS4_10UnderscoreESZ_SZ_EEEEENS4_13SM90_TMA_LOADENS4_14ComposedLayoutINS4_7SwizzleILi3ELi4ELi3EEENS4_18smem_ptr_flag_bitsILi8EEENSV_INS5_IJNSA_ILi8EEESF_EEENS5_IJSF_SB_EEEEEEEvNS4_8identityES12_S1C_vS1D_EENS_8epilogue10collective18CollectiveEpilogueINS1F_23Sm100TmaWarpSpecializedILi1ELi1ELi32ELb0ELb0EEEJSG_NS5_IJNSV_ISE_SB_EES1K_EEESH_SI_SH_SI_NS1F_6fusion15FusionCallbacksIS1J_NS1M_17LinearCombinationISH_fSH_fLNS_15FloatRoundStyleE2EEESG_S1L_JEEENS4_5SM1004TMEM4LOAD26SM100_TMEM_LOAD_16dp32b32xES12_NS13_INS14_ILi2ELi4ELi3EEES17_NSV_INS5_IJS18_SE_EEENS5_IJSE_SB_EEEEEEENS4_39AutoVectorizingCopyWithAssumedAlignmentILi128EEENS4_14SM90_TMA_STOREES20_S22_S22_EEEvvEEEEvNT_6ParamsE,"aw",@nobits
	.sectionflags	@""
	.align	16
	.zero		1024


//--------------------- .nv.shared.reserved.0     --------------------------
	.section	.nv.shared.reserved.0,"aw",@nobits
	.weak		__nv_reservedSMEM_offset_0_alias
	.size		__nv_reservedSMEM_offset_0_alias, 0, 64
	.other		__nv_reservedSMEM_offset_0_alias,@"STO_CUDA_RESERVED_SHARED STV_DEFAULT"
__nv_reservedSMEM_offset_0_alias:
	.zero		0
.nv.shared.reserved.0:
	.zero		64
	.weak		__nv_reservedSMEM_tcgen05_partition
	.type		__nv_reservedSMEM_tcgen05_partition,@object
	.size		__nv_reservedSMEM_tcgen05_partition,(.L_0 - __nv_reservedSMEM_tcgen05_partition)
__nv_reservedSMEM_tcgen05_partition:
	.zero		32
.L_0:


//--------------------- .nv.global                --------------------------
	.section	.nv.global,"aw",@nobits
.nv.global:
	.type		_ZN40_INTERNAL_8e58e67b_4_k_cu_90524a93_220534cute1_E,@object
	.size		_ZN40_INTERNAL_8e58e67b_4_k_cu_90524a93_220534cute1_E,(_ZN40_INTERNAL_8e58e67b_4_k_cu_90524a93_220534cuda3std3__45__cpo6cbeginE - _ZN40_INTERNAL_8e58e67b_4_k_cu_90524a93_220534cute1_E)
_ZN40_INTERNAL_8e58e67b_4_k_cu_90524a93_220534cute1_E:
	.zero		1
	.type		_ZN40_INTERNAL_8e58e67b_4_k_cu_90524a93_220534cuda3std3__45__cpo6cbeginE,@object
	.size		_ZN40_INTERNAL_8e58e67b_4_k_cu_90524a93_220534cuda3std3__45__cpo6cbeginE,(_ZN40_INTERNAL_8e58e67b_4_k_cu_90524a93_220534cuda3std3__48in_placeE - _ZN40_INTERNAL_8e58e67b_4_k_cu_90524a93_220534cuda3std3__45__cpo6cbeginE)
_ZN40_INTERNAL_8e58e67b_4_k_cu_90524a93_220534cuda3std3__45__cpo6cbeginE:
	.zero		1
	.type		_ZN40_INTERNAL_8e58e67b_4_k_cu_90524a93_220534cuda3std3__48in_placeE,@object
	.size		_ZN40_INTERNAL_8e58e67b_4_k_cu_90524a93_220534cuda3std3__48in_placeE,(_ZN40_INTERNAL_8e58e67b_4_k_cu_90524a93_220534cuda3std6ranges3__45__cpo9iter_moveE - _ZN40_INTERNAL_8e58e67b_4_k_cu_90524a93_220534cuda3std3__48in_placeE)
_ZN40_INTERNAL_8e58e67b_4_k_cu_90524a93_220534cuda3std3__48in_placeE:
	.zero		1
	.type		_ZN40_INTERNAL_8e58e67b_4_k_cu_90524a93_220534cuda3std6ranges3__45__cpo9iter_moveE,@object
	.size		_ZN40_INTERNAL_8e58e67b_4_k_cu_90524a93_220534cuda3std6ranges3__45__cpo9iter_moveE,(_ZN40_INTERNAL_8e58e67b_4_k_cu_90524a93_220534cuda3std3__45__cpo5beginE - _ZN40_INTERNAL_8e58e67b_4_k_cu_90524a93_220534cuda3std6ranges3__45__cpo9iter_moveE)
_ZN40_INTERNAL_8e58e67b_4_k_cu_90524a93_220534cuda3std6ranges3__45__cpo9iter_moveE:
	.zero		1
	.type		_ZN40_INTERNAL_8e58e67b_4_k_cu_90524a93_220534cuda3std3__45__cpo5beginE,@object
	.size		_ZN40_INTERNAL_8e58e67b_4_k_cu_90524a93_220534cuda3std3__45__cpo5beginE,(_ZN40_INTERNAL_8e58e67b_4_k_cu_90524a93_220534cuda3std3__442_GLOBAL__N__8e58e67b_4_k_cu_90524a93_220536ignoreE - _ZN40_INTERNAL_8e58e67b_4_k_cu_90524a93_220534cuda3std3__45__cpo5beginE)
_ZN40_INTERNAL_8e58e67b_4_k_cu_90524a93_220534cuda3std3__45__cpo5beginE:
	.zero		1
	.type		_ZN40_INTERNAL_8e58e67b_4_k_cu_90524a93_220534cuda3std3__442_GLOBAL__N__8e58e67b_4_k_cu_90524a93_220536ignoreE,@object
	.size		_ZN40_INTERNAL_8e58e67b_4_k_cu_90524a93_220534cuda3std3__442_GLOBAL__N__8e58e67b_4_k_cu_90524a93_220536ignoreE,(_ZN40_INTERNAL_8e58e67b_4_k_cu_90524a93_220534cute7productE - _ZN40_INTERNAL_8e58e67b_4_k_cu_90524a93_220534cuda3std3__442_GLOBAL__N__8e58e67b_4_k_cu_90524a93_220536ignoreE)
_ZN40_INTERNAL_8e58e67b_4_k_cu_90524a93_220534cuda3std3__442_GLOBAL__N__8e58e67b_4_k_cu_90524a93_220536ignoreE:
	.zero		1
	.type		_ZN40_INTERNAL_8e58e67b_4_k_cu_90524a93_220534cute7productE,@object
	.size		_ZN40_INTERNAL_8e58e67b_4_k_cu_90524a93_220534cute7productE,(_ZN40_INTERNAL_8e58e67b_4_k_cu_90524a93_220534cuda3std3__45__cpo3endE - _ZN40_INTERNAL_8e58e67b_4_k_cu_90524a93_220534cute7productE)
_ZN40_INTERNAL_8e58e67b_4_k_cu_90524a93_220534cute7productE:
	.zero		1
	.type		_ZN40_INTERNAL_8e58e67b_4_k_cu_90524a93_220534cuda3std3__45__cpo3endE,@object
	.size		_ZN40_INTERNAL_8e58e67b_4_k_cu_90524a93_220534cuda3std3__45__cpo3endE,(_ZN40_INTERNAL_8e58e67b_4_k_cu_90524a93_220534cuda3std3__419piecewise_constructE - _ZN40_INTERNAL_8e58e67b_4_k_cu_90524a93_220534cuda3std3__45__cpo3endE)
_ZN40_INTERNAL_8e58e67b_4_k_cu_90524a93_220534cuda3std3__45__cpo3endE:
	.zero		1
	.type		_ZN40_INTERNAL_8e58e67b_4_k_cu_90524a93_220534cuda3std3__419piecewise_constructE,@object
	.size		_ZN40_INTERNAL_8e58e67b_4_k_cu_90524a93_220534cuda3std3__419piecewise_constructE,(_ZN40_INTERNAL_8e58e67b_4_k_cu_90524a93_220534cuda3std3__45__cpo4cendE - _ZN40_INTERNAL_8e58e67b_4_k_cu_90524a93_220534cuda3std3__419piecewise_constructE)
_ZN40_INTERNAL_8e58e67b_4_k_cu_90524a93_220534cuda3std3__419piecewise_constructE:
	.zero		1
	.type		_ZN40_INTERNAL_8e58e67b_4_k_cu_90524a93_220534cuda3std3__45__cpo4cendE,@object
	.size		_ZN40_INTERNAL_8e58e67b_4_k_cu_90524a93_220534cuda3std3__45__cpo4cendE,(_ZN40_INTERNAL_8e58e67b_4_k_cu_90524a93_220534cuda3std6ranges3__45__cpo4swapE - _ZN40_INTERNAL_8e58e67b_4_k_cu_90524a93_220534cuda3std3__45__cpo4cendE)
_ZN40_INTERNAL_8e58e67b_4_k_cu_90524a93_220534cuda3std3__45__cpo4cendE:
	.zero		1
	.type		_ZN40_INTERNAL_8e58e67b_4_k_cu_90524a93_220534cuda3std6ranges3__45__cpo4swapE,@object
	.size		_ZN40_INTERNAL_8e58e67b_4_k_cu_90524a93_220534cuda3std6ranges3__45__cpo4swapE,(.L_10 - _ZN40_INTERNAL_8e58e67b_4_k_cu_90524a93_220534cuda3std6ranges3__45__cpo4swapE)
_ZN40_INTERNAL_8e58e67b_4_k_cu_90524a93_220534cuda3std6ranges3__45__cpo4swapE:
	.zero		1
.L_10:


//--------------------- .nv.constant0._ZN7cutlass13device_kernelINS_4gemm6kernel13GemmUniversalIN4cute5tupleIJiiiiEEENS1_10collective13CollectiveMmaINS1_35MainloopSm100TmaUmmaWarpSpecializedILi5ELi2ELi4ENS5_IJNS4_1CILi1EEESB_SB_EEEEENS5_IJNSA_ILi64EEESE_NSA_ILi128EEEEEENS_12float_e5m2_tENS5_IJlSB_lEEESH_SI_NS4_8TiledMMAINS4_8MMA_AtomIJNS4_10MMA_TraitsINS4_19SM100_MMA_F8F6F4_SSEJSH_SH_fSE_SE_NS4_17integral_constantINS4_4UMMA5MajorELSP_0EEESQ_NSN_INSO_7ScaleInELSR_0EEESS_EEEEEENS4_6LayoutISC_NS5_IJNSA_ILi0EEESW_SW_EEEEENS5_IJNS4_10UnderscoreESZ_SZ_EEEEENS4_13SM90_TMA_LOADENS4_14ComposedLayoutINS4_7SwizzleILi3ELi4ELi3EEENS4_18smem_ptr_flag_bitsILi8EEENSV_INS5_IJNSA_ILi8EEESF_EEENS5_IJSF_SB_EEEEEEEvNS4_8identityES12_S1C_vS1D_EENS_8epilogue10collective18CollectiveEpilogueINS1F_23Sm100TmaWarpSpecializedILi1ELi1ELi32ELb0ELb0EEEJSG_NS5_IJNSV_ISE_SB_EES1K_EEESH_SI_SH_SI_NS1F_6fusion15FusionCallbacksIS1J_NS1M_17LinearCombinationISH_fSH_fLNS_15FloatRoundStyleE2EEESG_S1L_JEEENS4_5SM1004TMEM4LOAD26SM100_TMEM_LOAD_16dp32b32xES12_NS13_INS14_ILi2ELi4ELi3EEES17_NSV_INS5_IJS18_SE_EEENS5_IJSE_SB_EEEEEEENS4_39AutoVectorizingCopyWithAssumedAlignmentILi128EEENS4_14SM90_TMA_STOREES20_S22_S22_EEEvvEEEEvNT_6ParamsE --------------------------
	.section	.nv.constant0._ZN7cutlass13device_kernelINS_4gemm6kernel13GemmUniversalIN4cute5tupleIJiiiiEEENS1_10collective13CollectiveMmaINS1_35MainloopSm100TmaUmmaWarpSpecializedILi5ELi2ELi4ENS5_IJNS4_1CILi1EEESB_SB_EEEEENS5_IJNSA_ILi64EEESE_NSA_ILi128EEEEEENS_12float_e5m2_tENS5_IJlSB_lEEESH_SI_NS4_8TiledMMAINS4_8MMA_AtomIJNS4_10MMA_TraitsINS4_19SM100_MMA_F8F6F4_SSEJSH_SH_fSE_SE_NS4_17integral_constantINS4_4UMMA5MajorELSP_0EEESQ_NSN_INSO_7ScaleInELSR_0EEESS_EEEEEENS4_6LayoutISC_NS5_IJNSA_ILi0EEESW_SW_EEEEENS5_IJNS4_10UnderscoreESZ_SZ_EEEEENS4_13SM90_TMA_LOADENS4_14ComposedLayoutINS4_7SwizzleILi3ELi4ELi3EEENS4_18smem_ptr_flag_bitsILi8EEENSV_INS5_IJNSA_ILi8EEESF_EEENS5_IJSF_SB_EEEEEEEvNS4_8identityES12_S1C_vS1D_EENS_8epilogue10collective18CollectiveEpilogueINS1F_23Sm100TmaWarpSpecializedILi1ELi1ELi32ELb0ELb0EEEJSG_NS5_IJNSV_ISE_SB_EES1K_EEESH_SI_SH_SI_NS1F_6fusion15FusionCallbacksIS1J_NS1M_17LinearCombinationISH_fSH_fLNS_15FloatRoundStyleE2EEESG_S1L_JEEENS4_5SM1004TMEM4LOAD26SM100_TMEM_LOAD_16dp32b32xES12_NS13_INS14_ILi2ELi4ELi3EEES17_NSV_INS5_IJS18_SE_EEENS5_IJSE_SB_EEEEEEENS4_39AutoVectorizingCopyWithAssumedAlignmentILi128EEENS4_14SM90_TMA_STOREES20_S22_S22_EEEvvEEEEvNT_6ParamsE,"a",@progbits
	.sectionflags	@""
	.align	4
.nv.constant0._ZN7cutlass13device_kernelINS_4gemm6kernel13GemmUniversalIN4cute5tupleIJiiiiEEENS1_10collective13CollectiveMmaINS1_35MainloopSm100TmaUmmaWarpSpecializedILi5ELi2ELi4ENS5_IJNS4_1CILi1EEESB_SB_EEEEENS5_IJNSA_ILi64EEESE_NSA_ILi128EEEEEENS_12float_e5m2_tENS5_IJlSB_lEEESH_SI_NS4_8TiledMMAINS4_8MMA_AtomIJNS4_10MMA_TraitsINS4_19SM100_MMA_F8F6F4_SSEJSH_SH_fSE_SE_NS4_17integral_constantINS4_4UMMA5MajorELSP_0EEESQ_NSN_INSO_7ScaleInELSR_0EEESS_EEEEEENS4_6LayoutISC_NS5_IJNSA_ILi0EEESW_SW_EEEEENS5_IJNS4_10UnderscoreESZ_SZ_EEEEENS4_13SM90_TMA_LOADENS4_14ComposedLayoutINS4_7SwizzleILi3ELi4ELi3EEENS4_18smem_ptr_flag_bitsILi8EEENSV_INS5_IJNSA_ILi8EEESF_EEENS5_IJSF_SB_EEEEEEEvNS4_8identityES12_S1C_vS1D_EENS_8epilogue10collective18CollectiveEpilogueINS1F_23Sm100TmaWarpSpecializedILi1ELi1ELi32ELb0ELb0EEEJSG_NS5_IJNSV_ISE_SB_EES1K_EEESH_SI_SH_SI_NS1F_6fusion15FusionCallbacksIS1J_NS1M_17LinearCombinationISH_fSH_fLNS_15FloatRoundStyleE2EEESG_S1L_JEEENS4_5SM1004TMEM4LOAD26SM100_TMEM_LOAD_16dp32b32xES12_NS13_INS14_ILi2ELi4ELi3EEES17_NSV_INS5_IJS18_SE_EEENS5_IJSE_SB_EEEEEEENS4_39AutoVectorizingCopyWithAssumedAlignmentILi128EEENS4_14SM90_TMA_STOREES20_S22_S22_EEEvvEEEEvNT_6ParamsE:
	.zero		2944


//--------------------- SYMBOLS --------------------------

	.type		.nv.reservedSmem.offset0,@object
	.size		.nv.reservedSmem.offset0,0x4
	.type		.nv.reservedSmem.cap,@object
	.size		.nv.reservedSmem.cap,0x4
	.type		__assertfail,@function
